	.target	sm_100a

	.elftype	@"ET_EXEC"


//--------------------- .note.nv.tkinfo           --------------------------
	.section	.note.nv.tkinfo,"",@"SHT_NOTE"
	.sectionflags	@"SHF_NOTE_NV_TKINFO"
	.tkinfo
        /*0018*/ 	.word	0x00000002
        /*0030*/ 	.string	""
        /*0030*/ 	.string	"ptxas"
        /*0030*/ 	.string	"Cuda compilation tools, release 13.0, V13.0.88"
        /*0030*/ 	.string	"Build cuda_13.0.r13.0/compiler.36424714_0"
        /*0030*/ 	.string	"-arch sm_100a -m 64 "



//--------------------- .note.nv.cuinfo           --------------------------
	.section	.note.nv.cuinfo,"",@"SHT_NOTE"
	.sectionflags	@"SHF_NOTE_NV_CUINFO"
        /*0018*/ 	.short	0x0002
        /*001a*/ 	.short	0x0064
        /*001c*/ 	.short	0x0082
	.zero		2


//--------------------- .nv.info                  --------------------------
	.section	.nv.info,"",@"SHT_CUDA_INFO"
	.align	4


	//----- nvinfo : EIATTR_REGCOUNT
	.align		4
        /*0000*/ 	.byte	0x04, 0x2f
        /*0002*/ 	.short	(.L_19 - .L_18)
	.align		4
.L_18:
        /*0004*/ 	.word	index@(_ZN7cutlass13device_kernelINS_4gemm6kernel13GemmUniversalIN4cute5tupleIJiiiiEEENS1_10collective13CollectiveMmaINS1_35MainloopSm100TmaUmmaWarpSpecializedILi34ELi2ELi4ENS5_IJNS4_1CILi1EEENSA_ILi2EEESB_EEEEENS5_IJNSA_ILi64EEENSA_ILi128EEENSA_ILi32EEEEEEaNS5_IJlSB_lEEEaSJ_NS4_8TiledMMAINS4_8MMA_AtomIJNS4_15SM100_MMA_S8_SSIaaiLi64ELi128ELNS4_4UMMA5MajorE0ELSO_0ELNSN_8SaturateE0EEEEEENS4_6LayoutINS5_IJSB_SB_SB_EEENS5_IJNSA_ILi0EEESU_SU_EEEEENS5_IJNS4_10UnderscoreESX_SX_EEEEENS4_23SM90_TMA_LOAD_MULTICASTENS4_14ComposedLayoutINS4_7SwizzleILi1ELi4ELi3EEENS4_18smem_ptr_flag_bitsILi8EEENSS_INS5_IJNSA_ILi8EEESH_EEENS5_IJSH_SB_EEEEEEEvNS4_8identityENS4_13SM90_TMA_LOADES1A_vS1B_EENS_8epilogue10collective18CollectiveEpilogueINS1E_23Sm100TmaWarpSpecializedILi2ELi2ELi32ELb0ELb0EEEJSI_NS5_IJNSS_ISF_SB_EES1J_EEEaSJ_aSJ_NS1E_6fusion15FusionCallbacksIS1I_NS1L_17LinearCombinationIaiaiLNS_15FloatRoundStyleE2EEESI_S1K_JEEENS4_5SM1004TMEM4LOAD26SM100_TMEM_LOAD_16dp32b32xES1C_NS11_INS12_ILi2ELi4ELi3EEES15_NSS_INS5_IJS16_SF_EEENS5_IJSF_SB_EEEEEEENS4_39AutoVectorizingCopyWithAssumedAlignmentILi128EEENS4_14SM90_TMA_STOREES1Z_S21_S21_EEEvvEEEEvNT_6ParamsE)
        /*0008*/ 	.word	0x0000005a


	//----- nvinfo : EIATTR_FRAME_SIZE
	.align		4
.L_19:
        /*000c*/ 	.byte	0x04, 0x11
        /*000e*/ 	.short	(.L_21 - .L_20)
	.align		4
.L_20:
        /*0010*/ 	.word	index@($__internal_2_$__cuda_sm10x_tcgen05_guardrail_trap_unallocated_columns_being_dealloced)
        /*0014*/ 	.word	0x00000000


	//----- nvinfo : EIATTR_FRAME_SIZE
	.align		4
.L_21:
        /*0018*/ 	.byte	0x04, 0x11
        /*001a*/ 	.short	(.L_23 - .L_22)
	.align		4
.L_22:
        /*001c*/ 	.word	index@($__internal_1_$__cuda_sm10x_tcgen05_guardrail_trap_phase_invalid_during_alloc)
        /*0020*/ 	.word	0x00000000


	//----- nvinfo : EIATTR_FRAME_SIZE
	.align		4
.L_23:
        /*0024*/ 	.byte	0x04, 0x11
        /*0026*/ 	.short	(.L_25 - .L_24)
	.align		4
.L_24:
        /*0028*/ 	.word	index@($__internal_0_$__cuda_sm10x_tcgen05_guardrail_trap_col_being_dealloced_not_returned_by_alloc)
        /*002c*/ 	.word	0x00000000


	//----- nvinfo : EIATTR_FRAME_SIZE
	.align		4
.L_25:
        /*0030*/ 	.byte	0x04, 0x11
        /*0032*/ 	.short	(.L_27 - .L_26)
	.align		4
.L_26:
        /*0034*/ 	.word	index@(_ZN7cutlass13device_kernelINS_4gemm6kernel13GemmUniversalIN4cute5tupleIJiiiiEEENS1_10collective13CollectiveMmaINS1_35MainloopSm100TmaUmmaWarpSpecializedILi34ELi2ELi4ENS5_IJNS4_1CILi1EEENSA_ILi2EEESB_EEEEENS5_IJNSA_ILi64EEENSA_ILi128EEENSA_ILi32EEEEEEaNS5_IJlSB_lEEEaSJ_NS4_8TiledMMAINS4_8MMA_AtomIJNS4_15SM100_MMA_S8_SSIaaiLi64ELi128ELNS4_4UMMA5MajorE0ELSO_0ELNSN_8SaturateE0EEEEEENS4_6LayoutINS5_IJSB_SB_SB_EEENS5_IJNSA_ILi0EEESU_SU_EEEEENS5_IJNS4_10UnderscoreESX_SX_EEEEENS4_23SM90_TMA_LOAD_MULTICASTENS4_14ComposedLayoutINS4_7SwizzleILi1ELi4ELi3EEENS4_18smem_ptr_flag_bitsILi8EEENSS_INS5_IJNSA_ILi8EEESH_EEENS5_IJSH_SB_EEEEEEEvNS4_8identityENS4_13SM90_TMA_LOADES1A_vS1B_EENS_8epilogue10collective18CollectiveEpilogueINS1E_23Sm100TmaWarpSpecializedILi2ELi2ELi32ELb0ELb0EEEJSI_NS5_IJNSS_ISF_SB_EES1J_EEEaSJ_aSJ_NS1E_6fusion15FusionCallbacksIS1I_NS1L_17LinearCombinationIaiaiLNS_15FloatRoundStyleE2EEESI_S1K_JEEENS4_5SM1004TMEM4LOAD26SM100_TMEM_LOAD_16dp32b32xES1C_NS11_INS12_ILi2ELi4ELi3EEES15_NSS_INS5_IJS16_SF_EEENS5_IJSF_SB_EEEEEEENS4_39AutoVectorizingCopyWithAssumedAlignmentILi128EEENS4_14SM90_TMA_STOREES1Z_S21_S21_EEEvvEEEEvNT_6ParamsE)
        /*0038*/ 	.word	0x00000000


	//----- nvinfo : EIATTR_MIN_STACK_SIZE
	.align		4
.L_27:
        /*003c*/ 	.byte	0x04, 0x12
        /*003e*/ 	.short	(.L_29 - .L_28)
	.align		4
.L_28:
        /*0040*/ 	.word	index@(_ZN7cutlass13device_kernelINS_4gemm6kernel13GemmUniversalIN4cute5tupleIJiiiiEEENS1_10collective13CollectiveMmaINS1_35MainloopSm100TmaUmmaWarpSpecializedILi34ELi2ELi4ENS5_IJNS4_1CILi1EEENSA_ILi2EEESB_EEEEENS5_IJNSA_ILi64EEENSA_ILi128EEENSA_ILi32EEEEEEaNS5_IJlSB_lEEEaSJ_NS4_8TiledMMAINS4_8MMA_AtomIJNS4_15SM100_MMA_S8_SSIaaiLi64ELi128ELNS4_4UMMA5MajorE0ELSO_0ELNSN_8SaturateE0EEEEEENS4_6LayoutINS5_IJSB_SB_SB_EEENS5_IJNSA_ILi0EEESU_SU_EEEEENS5_IJNS4_10UnderscoreESX_SX_EEEEENS4_23SM90_TMA_LOAD_MULTICASTENS4_14ComposedLayoutINS4_7SwizzleILi1ELi4ELi3EEENS4_18smem_ptr_flag_bitsILi8EEENSS_INS5_IJNSA_ILi8EEESH_EEENS5_IJSH_SB_EEEEEEEvNS4_8identityENS4_13SM90_TMA_LOADES1A_vS1B_EENS_8epilogue10collective18CollectiveEpilogueINS1E_23Sm100TmaWarpSpecializedILi2ELi2ELi32ELb0ELb0EEEJSI_NS5_IJNSS_ISF_SB_EES1J_EEEaSJ_aSJ_NS1E_6fusion15FusionCallbacksIS1I_NS1L_17LinearCombinationIaiaiLNS_15FloatRoundStyleE2EEESI_S1K_JEEENS4_5SM1004TMEM4LOAD26SM100_TMEM_LOAD_16dp32b32xES1C_NS11_INS12_ILi2ELi4ELi3EEES15_NSS_INS5_IJS16_SF_EEENS5_IJSF_SB_EEEEEEENS4_39AutoVectorizingCopyWithAssumedAlignmentILi128EEENS4_14SM90_TMA_STOREES1Z_S21_S21_EEEvvEEEEvNT_6ParamsE)
        /*0044*/ 	.word	0x00000000
.L_29:


//--------------------- .nv.compat                --------------------------
	.section	.nv.compat,"",@"SHT_CUDA_COMPAT_INFO"
	.align	4
        /*0000*/ 	.byte	0x02, 0x09, 0x01, 0x00, 0x02, 0x02, 0x03, 0x00, 0x02, 0x05, 0x06, 0x00, 0x03, 0x07, 0x01, 0x01
        /*0010*/ 	.byte	0x02, 0x03, 0x01, 0x00, 0x02, 0x06, 0x01, 0x00, 0x04, 0x0b, 0x08, 0x00, 0x01, 0x00, 0x00, 0x00
        /*0020*/ 	.byte	0x00, 0x00, 0x00, 0x00


//--------------------- .nv.info._ZN7cutlass13device_kernelINS_4gemm6kernel13GemmUniversalIN4cute5tupleIJiiiiEEENS1_10collective13CollectiveMmaINS1_35MainloopSm100TmaUmmaWarpSpecializedILi34ELi2ELi4ENS5_IJNS4_1CILi1EEENSA_ILi2EEESB_EEEEENS5_IJNSA_ILi64EEENSA_ILi128EEENSA_ILi32EEEEEEaNS5_IJlSB_lEEEaSJ_NS4_8TiledMMAINS4_8MMA_AtomIJNS4_15SM100_MMA_S8_SSIaaiLi64ELi128ELNS4_4UMMA5MajorE0ELSO_0ELNSN_8SaturateE0EEEEEENS4_6LayoutINS5_IJSB_SB_SB_EEENS5_IJNSA_ILi0EEESU_SU_EEEEENS5_IJNS4_10UnderscoreESX_SX_EEEEENS4_23SM90_TMA_LOAD_MULTICASTENS4_14ComposedLayoutINS4_7SwizzleILi1ELi4ELi3EEENS4_18smem_ptr_flag_bitsILi8EEENSS_INS5_IJNSA_ILi8EEESH_EEENS5_IJSH_SB_EEEEEEEvNS4_8identityENS4_13SM90_TMA_LOADES1A_vS1B_EENS_8epilogue10collective18CollectiveEpilogueINS1E_23Sm100TmaWarpSpecializedILi2ELi2ELi32ELb0ELb0EEEJSI_NS5_IJNSS_ISF_SB_EES1J_EEEaSJ_aSJ_NS1E_6fusion15FusionCallbacksIS1I_NS1L_17LinearCombinationIaiaiLNS_15FloatRoundStyleE2EEESI_S1K_JEEENS4_5SM1004TMEM4LOAD26SM100_TMEM_LOAD_16dp32b32xES1C_NS11_INS12_ILi2ELi4ELi3EEES15_NSS_INS5_IJS16_SF_EEENS5_IJSF_SB_EEEEEEENS4_39AutoVectorizingCopyWithAssumedAlignmentILi128EEENS4_14SM90_TMA_STOREES1Z_S21_S21_EEEvvEEEEvNT_6ParamsE --------------------------
	.section	.nv.info._ZN7cutlass13device_kernelINS_4gemm6kernel13GemmUniversalIN4cute5tupleIJiiiiEEENS1_10collective13CollectiveMmaINS1_35MainloopSm100TmaUmmaWarpSpecializedILi34ELi2ELi4ENS5_IJNS4_1CILi1EEENSA_ILi2EEESB_EEEEENS5_IJNSA_ILi64EEENSA_ILi128EEENSA_ILi32EEEEEEaNS5_IJlSB_lEEEaSJ_NS4_8TiledMMAINS4_8MMA_AtomIJNS4_15SM100_MMA_S8_SSIaaiLi64ELi128ELNS4_4UMMA5MajorE0ELSO_0ELNSN_8SaturateE0EEEEEENS4_6LayoutINS5_IJSB_SB_SB_EEENS5_IJNSA_ILi0EEESU_SU_EEEEENS5_IJNS4_10UnderscoreESX_SX_EEEEENS4_23SM90_TMA_LOAD_MULTICASTENS4_14ComposedLayoutINS4_7SwizzleILi1ELi4ELi3EEENS4_18smem_ptr_flag_bitsILi8EEENSS_INS5_IJNSA_ILi8EEESH_EEENS5_IJSH_SB_EEEEEEEvNS4_8identityENS4_13SM90_TMA_LOADES1A_vS1B_EENS_8epilogue10collective18CollectiveEpilogueINS1E_23Sm100TmaWarpSpecializedILi2ELi2ELi32ELb0ELb0EEEJSI_NS5_IJNSS_ISF_SB_EES1J_EEEaSJ_aSJ_NS1E_6fusion15FusionCallbacksIS1I_NS1L_17LinearCombinationIaiaiLNS_15FloatRoundStyleE2EEESI_S1K_JEEENS4_5SM1004TMEM4LOAD26SM100_TMEM_LOAD_16dp32b32xES1C_NS11_INS12_ILi2ELi4ELi3EEES15_NSS_INS5_IJS16_SF_EEENS5_IJSF_SB_EEEEEEENS4_39AutoVectorizingCopyWithAssumedAlignmentILi128EEENS4_14SM90_TMA_STOREES1Z_S21_S21_EEEvvEEEEvNT_6ParamsE,"",@"SHT_CUDA_INFO"
	.sectionflags	@""
	.align	4


	//----- nvinfo : EIATTR_CUDA_API_VERSION
	.align		4
        /*0000*/ 	.byte	0x04, 0x37
        /*0002*/ 	.short	(.L_31 - .L_30)
.L_30:
        /*0004*/ 	.word	0x00000082


	//----- nvinfo : EIATTR_KPARAM_INFO
	.align		4
.L_31:
        /*0008*/ 	.byte	0x04, 0x17
        /*000a*/ 	.short	(.L_33 - .L_32)
.L_32:
        /*000c*/ 	.word	0x00000000
        /*0010*/ 	.short	0x0000
        /*0012*/ 	.short	0x0000
        /*0014*/ 	.byte	0x00, 0xf0, 0x01, 0x20


	//----- nvinfo : EIATTR_AT_ENTRY_FRAGMENTS
	.align		4
.L_33:
        /*0018*/ 	.byte	0x04, 0x4f
        /*001a*/ 	.short	(.L_35 - .L_34)


	//   ....[0]....
.L_34:
        /*001c*/ 	.word	0x00000006


	//----- nvinfo : EIATTR_RESERVED_SMEM_USED
	.align		4
.L_35:
        /*0020*/ 	.byte	0x01, 0x41
	.zero		2


	//----- nvinfo : EIATTR_SPARSE_MMA_MASK
	.align		4
        /*0024*/ 	.byte	0x03, 0x50
        /*0026*/ 	.short	0x0000


	//----- nvinfo : EIATTR_TCGEN05_1CTA_USED
	.align		4
        /*0028*/ 	.byte	0x01, 0x51
	.zero		2


	//----- nvinfo : EIATTR_MAXREG_COUNT
	.align		4
        /*002c*/ 	.byte	0x03, 0x1b
        /*002e*/ 	.short	0x00ff


	//----- nvinfo : EIATTR_NUM_BARRIERS
	.align		4
        /*0030*/ 	.byte	0x02, 0x4c
        /*0032*/ 	.byte	0x07
	.zero		1


	//----- nvinfo : EIATTR_EXTERNS
	.align		4
        /*0034*/ 	.byte	0x04, 0x0f
        /*0036*/ 	.short	(.L_37 - .L_36)


	//   ....[0]....
	.align		4
.L_36:
        /*0038*/ 	.word	index@(__assertfail)


	//----- nvinfo : EIATTR_MERCURY_ISA_VERSION
	.align		4
.L_37:
        /*003c*/ 	.byte	0x03, 0x5f
        /*003e*/ 	.short	0x0101


	//----- nvinfo : EIATTR_INT_WARP_WIDE_INSTR_OFFSETS
	.align		4
        /*0040*/ 	.byte	0x04, 0x31
        /*0042*/ 	.short	(.L_39 - .L_38)


	//   ....[0]....
.L_38:
        /*0044*/ 	.word	0x00005010


	//   ....[1]....
        /*0048*/ 	.word	0x00005040


	//   ....[2]....
        /*004c*/ 	.word	0x00005060


	//   ....[3]....
        /*0050*/ 	.word	0x00005b80


	//   ....[4]....
        /*0054*/ 	.word	0x00005bf0


	//   ....[5]....
        /*0058*/ 	.word	0x00005cd0


	//   ....[6]....
        /*005c*/ 	.word	0x00005d80


	//----- nvinfo : EIATTR_COOP_GROUP_MASK_REGIDS
	.align		4
.L_39:
        /*0060*/ 	.byte	0x04, 0x29
        /*0062*/ 	.short	(.L_41 - .L_40)


	//   ....[0]....
.L_40:
        /*0064*/ 	.word	0xffffffff


	//   ....[1]....
        /*0068*/ 	.word	0xffffffff


	//   ....[2]....
        /*006c*/ 	.word	0xffffffff


	//   ....[3]....
        /*0070*/ 	.word	0xffffffff


	//   ....[4]....
        /*0074*/ 	.word	0xffffffff


	//   ....[5]....
        /*0078*/ 	.word	0xffffffff


	//   ....[6]....
        /*007c*/ 	.word	0xffffffff


	//   ....[7]....
        /*0080*/ 	.word	0xffffffff


	//   ....[8]....
        /*0084*/ 	.word	0xffffffff


	//   ....[9]....
        /*0088*/ 	.word	0xffffffff


	//   ....[10]....
        /*008c*/ 	.word	0xffffffff


	//   ....[11]....
        /*0090*/ 	.word	0xffffffff


	//   ....[12]....
        /*0094*/ 	.word	0xffffffff


	//   ....[13]....
        /*0098*/ 	.word	0xffffffff


	//----- nvinfo : EIATTR_COOP_GROUP_INSTR_OFFSETS
	.align		4
.L_41:
        /*009c*/ 	.byte	0x04, 0x28
        /*009e*/ 	.short	(.L_43 - .L_42)


	//   ....[0]....
.L_42:
        /*00a0*/ 	.word	0x00000080


	//   ....[1]....
        /*00a4*/ 	.word	0x000004f0


	//   ....[2]....
        /*00a8*/ 	.word	0x00000a90


	//   ....[3]....
        /*00ac*/ 	.word	0x00000bf0


	//   ....[4]....
        /*00b0*/ 	.word	0x00000cf0


	//   ....[5]....
        /*00b4*/ 	.word	0x00000e60


	//   ....[6]....
        /*00b8*/ 	.word	0x00001000


	//   ....[7]....
        /*00bc*/ 	.word	0x000011b0


	//   ....[8]....
        /*00c0*/ 	.word	0x000023c0


	//   ....[9]....
        /*00c4*/ 	.word	0x00004350


	//   ....[10]....
        /*00c8*/ 	.word	0x00004560


	//   ....[11]....
        /*00cc*/ 	.word	0x00004590


	//   ....[12]....
        /*00d0*/ 	.word	0x00004ef0


	//   ....[13]....
        /*00d4*/ 	.word	0x00005120


	//----- nvinfo : EIATTR_VRC_CTA_INIT_COUNT
	.align		4
.L_43:
        /*00d8*/ 	.byte	0x02, 0x4a
        /*00da*/ 	.byte	0x80
	.zero		1


	//----- nvinfo : EIATTR_SYSCALL_OFFSETS
	.align		4
        /*00dc*/ 	.byte	0x04, 0x46
        /*00de*/ 	.short	(.L_45 - .L_44)


	//   ....[0]....
.L_44:
        /*00e0*/ 	.word	0x00006980


	//   ....[1]....
        /*00e4*/ 	.word	0x00006ac0


	//   ....[2]....
        /*00e8*/ 	.word	0x000072f0


	//   ....[3]....
        /*00ec*/ 	.word	0x00008090


	//----- nvinfo : EIATTR_MBARRIER_INSTR_OFFSETS
	.align		4
.L_45:
        /*00f0*/ 	.byte	0x04, 0x39
        /*00f2*/ 	.short	(.L_47 - .L_46)


	//   ....[0]....
.L_46:
        /*00f4*/ 	.word	0x00000630
        /*00f8*/ 	.word	0x000000ff
        /*00fc*/ 	.word	0x00000000
        /*0100*/ 	.short	0x0100
        /*0102*/ 	.byte	0x04
	.zero		1


	//   ....[1]....
        /*0104*/ 	.word	0x00000640
        /*0108*/ 	.word	0x000000ff
        /*010c*/ 	.word	0x00000110
        /*0110*/ 	.short	0x0100
        /*0112*/ 	.byte	0x04
	.zero		1


	//   ....[2]....
        /*0114*/ 	.word	0x00000650
        /*0118*/ 	.word	0x000000ff
        /*011c*/ 	.word	0x00000008
        /*0120*/ 	.short	0x0100
        /*0122*/ 	.byte	0x04
	.zero		1


	//   ....[3]....
        /*0124*/ 	.word	0x00000660
        /*0128*/ 	.word	0x000000ff
        /*012c*/ 	.word	0x00000118
        /*0130*/ 	.short	0x0100
        /*0132*/ 	.byte	0x04
	.zero		1


	//   ....[4]....
        /*0134*/ 	.word	0x00000670
        /*0138*/ 	.word	0x000000ff
        /*013c*/ 	.word	0x00000010
        /*0140*/ 	.short	0x0100
        /*0142*/ 	.byte	0x04
	.zero		1


	//   ....[5]....
        /*0144*/ 	.word	0x00000680
        /*0148*/ 	.word	0x000000ff
        /*014c*/ 	.word	0x00000120
        /*0150*/ 	.short	0x0100
        /*0152*/ 	.byte	0x04
	.zero		1


	//   ....[6]....
        /*0154*/ 	.word	0x00000690
        /*0158*/ 	.word	0x000000ff
        /*015c*/ 	.word	0x00000018
        /*0160*/ 	.short	0x0100
        /*0162*/ 	.byte	0x04
	.zero		1


	//   ....[7]....
        /*0164*/ 	.word	0x000006a0
        /*0168*/ 	.word	0x000000ff
        /*016c*/ 	.word	0x00000128
        /*0170*/ 	.short	0x0100
        /*0172*/ 	.byte	0x04
	.zero		1


	//   ....[8]....
        /*0174*/ 	.word	0x000006b0
        /*0178*/ 	.word	0x000000ff
        /*017c*/ 	.word	0x00000020
        /*0180*/ 	.short	0x0100
        /*0182*/ 	.byte	0x04
	.zero		1


	//   ....[9]....
        /*0184*/ 	.word	0x000006c0
        /*0188*/ 	.word	0x000000ff
        /*018c*/ 	.word	0x00000130
        /*0190*/ 	.short	0x0100
        /*0192*/ 	.byte	0x04
	.zero		1


	//   ....[10]....
        /*0194*/ 	.word	0x000006d0
        /*0198*/ 	.word	0x000000ff
        /*019c*/ 	.word	0x00000028
        /*01a0*/ 	.short	0x0100
        /*01a2*/ 	.byte	0x04
	.zero		1


	//   ....[11]....
        /*01a4*/ 	.word	0x000006e0
        /*01a8*/ 	.word	0x000000ff
        /*01ac*/ 	.word	0x00000138
        /*01b0*/ 	.short	0x0100
        /*01b2*/ 	.byte	0x04
	.zero		1


	//   ....[12]....
        /*01b4*/ 	.word	0x000006f0
        /*01b8*/ 	.word	0x000000ff
        /*01bc*/ 	.word	0x00000030
        /*01c0*/ 	.short	0x0100
        /*01c2*/ 	.byte	0x04
	.zero		1


	//   ....[13]....
        /*01c4*/ 	.word	0x00000700
        /*01c8*/ 	.word	0x000000ff
        /*01cc*/ 	.word	0x00000140
        /*01d0*/ 	.short	0x0100
        /*01d2*/ 	.byte	0x04
	.zero		1


	//   ....[14]....
        /*01d4*/ 	.word	0x00000710
        /*01d8*/ 	.word	0x000000ff
        /*01dc*/ 	.word	0x00000038
        /*01e0*/ 	.short	0x0100
        /*01e2*/ 	.byte	0x04
	.zero		1


	//   ....[15]....
        /*01e4*/ 	.word	0x00000720
        /*01e8*/ 	.word	0x000000ff
        /*01ec*/ 	.word	0x00000148
        /*01f0*/ 	.short	0x0100
        /*01f2*/ 	.byte	0x04
	.zero		1


	//   ....[16]....
        /*01f4*/ 	.word	0x00000730
        /*01f8*/ 	.word	0x000000ff
        /*01fc*/ 	.word	0x00000040
        /*0200*/ 	.short	0x0100
        /*0202*/ 	.byte	0x04
	.zero		1


	//   ....[17]....
        /*0204*/ 	.word	0x00000740
        /*0208*/ 	.word	0x000000ff
        /*020c*/ 	.word	0x00000150
        /*0210*/ 	.short	0x0100
        /*0212*/ 	.byte	0x04
	.zero		1


	//   ....[18]....
        /*0214*/ 	.word	0x00000750
        /*0218*/ 	.word	0x000000ff
        /*021c*/ 	.word	0x00000048
        /*0220*/ 	.short	0x0100
        /*0222*/ 	.byte	0x04
	.zero		1


	//   ....[19]....
        /*0224*/ 	.word	0x00000760
        /*0228*/ 	.word	0x000000ff
        /*022c*/ 	.word	0x00000158
        /*0230*/ 	.short	0x0100
        /*0232*/ 	.byte	0x04
	.zero		1


	//   ....[20]....
        /*0234*/ 	.word	0x00000770
        /*0238*/ 	.word	0x000000ff
        /*023c*/ 	.word	0x00000050
        /*0240*/ 	.short	0x0100
        /*0242*/ 	.byte	0x04
	.zero		1


	//   ....[21]....
        /*0244*/ 	.word	0x00000780
        /*0248*/ 	.word	0x000000ff
        /*024c*/ 	.word	0x00000160
        /*0250*/ 	.short	0x0100
        /*0252*/ 	.byte	0x04
	.zero		1


	//   ....[22]....
        /*0254*/ 	.word	0x00000790
        /*0258*/ 	.word	0x000000ff
        /*025c*/ 	.word	0x00000058
        /*0260*/ 	.short	0x0100
        /*0262*/ 	.byte	0x04
	.zero		1


	//   ....[23]....
        /*0264*/ 	.word	0x000007a0
        /*0268*/ 	.word	0x000000ff
        /*026c*/ 	.word	0x00000168
        /*0270*/ 	.short	0x0100
        /*0272*/ 	.byte	0x04
	.zero		1


	//   ....[24]....
        /*0274*/ 	.word	0x000007b0
        /*0278*/ 	.word	0x000000ff
        /*027c*/ 	.word	0x00000060
        /*0280*/ 	.short	0x0100
        /*0282*/ 	.byte	0x04
	.zero		1


	//   ....[25]....
        /*0284*/ 	.word	0x000007c0
        /*0288*/ 	.word	0x000000ff
        /*028c*/ 	.word	0x00000170
        /*0290*/ 	.short	0x0100
        /*0292*/ 	.byte	0x04
	.zero		1


	//   ....[26]....
        /*0294*/ 	.word	0x000007d0
        /*0298*/ 	.word	0x000000ff
        /*029c*/ 	.word	0x00000068
        /*02a0*/ 	.short	0x0100
        /*02a2*/ 	.byte	0x04
	.zero		1


	//   ....[27]....
        /*02a4*/ 	.word	0x000007e0
        /*02a8*/ 	.word	0x000000ff
        /*02ac*/ 	.word	0x00000178
        /*02b0*/ 	.short	0x0100
        /*02b2*/ 	.byte	0x04
	.zero		1


	//   ....[28]....
        /*02b4*/ 	.word	0x000007f0
        /*02b8*/ 	.word	0x000000ff
        /*02bc*/ 	.word	0x00000070
        /*02c0*/ 	.short	0x0100
        /*02c2*/ 	.byte	0x04
	.zero		1


	//   ....[29]....
        /*02c4*/ 	.word	0x00000800
        /*02c8*/ 	.word	0x000000ff
        /*02cc*/ 	.word	0x00000180
        /*02d0*/ 	.short	0x0100
        /*02d2*/ 	.byte	0x04
	.zero		1


	//   ....[30]....
        /*02d4*/ 	.word	0x00000810
        /*02d8*/ 	.word	0x000000ff
        /*02dc*/ 	.word	0x00000078
        /*02e0*/ 	.short	0x0100
        /*02e2*/ 	.byte	0x04
	.zero		1


	//   ....[31]....
        /*02e4*/ 	.word	0x00000820
        /*02e8*/ 	.word	0x000000ff
        /*02ec*/ 	.word	0x00000188
        /*02f0*/ 	.short	0x0100
        /*02f2*/ 	.byte	0x04
	.zero		1


	//   ....[32]....
        /*02f4*/ 	.word	0x00000830
        /*02f8*/ 	.word	0x000000ff
        /*02fc*/ 	.word	0x00000080
        /*0300*/ 	.short	0x0100
        /*0302*/ 	.byte	0x04
	.zero		1


	//   ....[33]....
        /*0304*/ 	.word	0x00000840
        /*0308*/ 	.word	0x000000ff
        /*030c*/ 	.word	0x00000190
        /*0310*/ 	.short	0x0100
        /*0312*/ 	.byte	0x04
	.zero		1


	//   ....[34]....
        /*0314*/ 	.word	0x00000850
        /*0318*/ 	.word	0x000000ff
        /*031c*/ 	.word	0x00000088
        /*0320*/ 	.short	0x0100
        /*0322*/ 	.byte	0x04
	.zero		1


	//   ....[35]....
        /*0324*/ 	.word	0x00000860
        /*0328*/ 	.word	0x000000ff
        /*032c*/ 	.word	0x00000198
        /*0330*/ 	.short	0x0100
        /*0332*/ 	.byte	0x04
	.zero		1


	//   ....[36]....
        /*0334*/ 	.word	0x00000870
        /*0338*/ 	.word	0x000000ff
        /*033c*/ 	.word	0x00000090
        /*0340*/ 	.short	0x0100
        /*0342*/ 	.byte	0x04
	.zero		1


	//   ....[37]....
        /*0344*/ 	.word	0x00000880
        /*0348*/ 	.word	0x000000ff
        /*034c*/ 	.word	0x000001a0
        /*0350*/ 	.short	0x0100
        /*0352*/ 	.byte	0x04
	.zero		1


	//   ....[38]....
        /*0354*/ 	.word	0x00000890
        /*0358*/ 	.word	0x000000ff
        /*035c*/ 	.word	0x00000098
        /*0360*/ 	.short	0x0100
        /*0362*/ 	.byte	0x04
	.zero		1


	//   ....[39]....
        /*0364*/ 	.word	0x000008a0
        /*0368*/ 	.word	0x000000ff
        /*036c*/ 	.word	0x000001a8
        /*0370*/ 	.short	0x0100
        /*0372*/ 	.byte	0x04
	.zero		1


	//   ....[40]....
        /*0374*/ 	.word	0x000008b0
        /*0378*/ 	.word	0x000000ff
        /*037c*/ 	.word	0x000000a0
        /*0380*/ 	.short	0x0100
        /*0382*/ 	.byte	0x04
	.zero		1


	//   ....[41]....
        /*0384*/ 	.word	0x000008c0
        /*0388*/ 	.word	0x000000ff
        /*038c*/ 	.word	0x000001b0
        /*0390*/ 	.short	0x0100
        /*0392*/ 	.byte	0x04
	.zero		1


	//   ....[42]....
        /*0394*/ 	.word	0x000008d0
        /*0398*/ 	.word	0x000000ff
        /*039c*/ 	.word	0x000000a8
        /*03a0*/ 	.short	0x0100
        /*03a2*/ 	.byte	0x04
	.zero		1


	//   ....[43]....
        /*03a4*/ 	.word	0x000008e0
        /*03a8*/ 	.word	0x000000ff
        /*03ac*/ 	.word	0x000001b8
        /*03b0*/ 	.short	0x0100
        /*03b2*/ 	.byte	0x04
	.zero		1


	//   ....[44]....
        /*03b4*/ 	.word	0x000008f0
        /*03b8*/ 	.word	0x000000ff
        /*03bc*/ 	.word	0x000000b0
        /*03c0*/ 	.short	0x0100
        /*03c2*/ 	.byte	0x04
	.zero		1


	//   ....[45]....
        /*03c4*/ 	.word	0x00000900
        /*03c8*/ 	.word	0x000000ff
        /*03cc*/ 	.word	0x000001c0
        /*03d0*/ 	.short	0x0100
        /*03d2*/ 	.byte	0x04
	.zero		1


	//   ....[46]....
        /*03d4*/ 	.word	0x00000910
        /*03d8*/ 	.word	0x000000ff
        /*03dc*/ 	.word	0x000000b8
        /*03e0*/ 	.short	0x0100
        /*03e2*/ 	.byte	0x04
	.zero		1


	//   ....[47]....
        /*03e4*/ 	.word	0x00000920
        /*03e8*/ 	.word	0x000000ff
        /*03ec*/ 	.word	0x000001c8
        /*03f0*/ 	.short	0x0100
        /*03f2*/ 	.byte	0x04
	.zero		1


	//   ....[48]....
        /*03f4*/ 	.word	0x00000930
        /*03f8*/ 	.word	0x000000ff
        /*03fc*/ 	.word	0x000000c0
        /*0400*/ 	.short	0x0100
        /*0402*/ 	.byte	0x04
	.zero		1


	//   ....[49]....
        /*0404*/ 	.word	0x00000940
        /*0408*/ 	.word	0x000000ff
        /*040c*/ 	.word	0x000001d0
        /*0410*/ 	.short	0x0100
        /*0412*/ 	.byte	0x04
	.zero		1


	//   ....[50]....
        /*0414*/ 	.word	0x00000950
        /*0418*/ 	.word	0x000000ff
        /*041c*/ 	.word	0x000000c8
        /*0420*/ 	.short	0x0100
        /*0422*/ 	.byte	0x04
	.zero		1


	//   ....[51]....
        /*0424*/ 	.word	0x00000960
        /*0428*/ 	.word	0x000000ff
        /*042c*/ 	.word	0x000001d8
        /*0430*/ 	.short	0x0100
        /*0432*/ 	.byte	0x04
	.zero		1


	//   ....[52]....
        /*0434*/ 	.word	0x00000970
        /*0438*/ 	.word	0x000000ff
        /*043c*/ 	.word	0x000000d0
        /*0440*/ 	.short	0x0100
        /*0442*/ 	.byte	0x04
	.zero		1


	//   ....[53]....
        /*0444*/ 	.word	0x00000980
        /*0448*/ 	.word	0x000000ff
        /*044c*/ 	.word	0x000001e0
        /*0450*/ 	.short	0x0100
        /*0452*/ 	.byte	0x04
	.zero		1


	//   ....[54]....
        /*0454*/ 	.word	0x00000990
        /*0458*/ 	.word	0x000000ff
        /*045c*/ 	.word	0x000000d8
        /*0460*/ 	.short	0x0100
        /*0462*/ 	.byte	0x04
	.zero		1


	//   ....[55]....
        /*0464*/ 	.word	0x000009a0
        /*0468*/ 	.word	0x000000ff
        /*046c*/ 	.word	0x000001e8
        /*0470*/ 	.short	0x0100
        /*0472*/ 	.byte	0x04
	.zero		1


	//   ....[56]....
        /*0474*/ 	.word	0x000009b0
        /*0478*/ 	.word	0x000000ff
        /*047c*/ 	.word	0x000000e0
        /*0480*/ 	.short	0x0100
        /*0482*/ 	.byte	0x04
	.zero		1


	//   ....[57]....
        /*0484*/ 	.word	0x000009c0
        /*0488*/ 	.word	0x000000ff
        /*048c*/ 	.word	0x000001f0
        /*0490*/ 	.short	0x0100
        /*0492*/ 	.byte	0x04
	.zero		1


	//   ....[58]....
        /*0494*/ 	.word	0x000009d0
        /*0498*/ 	.word	0x000000ff
        /*049c*/ 	.word	0x000000e8
        /*04a0*/ 	.short	0x0100
        /*04a2*/ 	.byte	0x04
	.zero		1


	//   ....[59]....
        /*04a4*/ 	.word	0x000009e0
        /*04a8*/ 	.word	0x000000ff
        /*04ac*/ 	.word	0x000001f8
        /*04b0*/ 	.short	0x0100
        /*04b2*/ 	.byte	0x04
	.zero		1


	//   ....[60]....
        /*04b4*/ 	.word	0x000009f0
        /*04b8*/ 	.word	0x000000ff
        /*04bc*/ 	.word	0x000000f0
        /*04c0*/ 	.short	0x0100
        /*04c2*/ 	.byte	0x04
	.zero		1


	//   ....[61]....
        /*04c4*/ 	.word	0x00000a00
        /*04c8*/ 	.word	0x000000ff
        /*04cc*/ 	.word	0x00000200
        /*04d0*/ 	.short	0x0100
        /*04d2*/ 	.byte	0x04
	.zero		1


	//   ....[62]....
        /*04d4*/ 	.word	0x00000a10
        /*04d8*/ 	.word	0x000000ff
        /*04dc*/ 	.word	0x000000f8
        /*04e0*/ 	.short	0x0100
        /*04e2*/ 	.byte	0x04
	.zero		1


	//   ....[63]....
        /*04e4*/ 	.word	0x00000a20
        /*04e8*/ 	.word	0x000000ff
        /*04ec*/ 	.word	0x00000208
        /*04f0*/ 	.short	0x0100
        /*04f2*/ 	.byte	0x04
	.zero		1


	//   ....[64]....
        /*04f4*/ 	.word	0x00000a30
        /*04f8*/ 	.word	0x000000ff
        /*04fc*/ 	.word	0x00000100
        /*0500*/ 	.short	0x0100
        /*0502*/ 	.byte	0x04
	.zero		1


	//   ....[65]....
        /*0504*/ 	.word	0x00000a40
        /*0508*/ 	.word	0x000000ff
        /*050c*/ 	.word	0x00000210
        /*0510*/ 	.short	0x0100
        /*0512*/ 	.byte	0x04
	.zero		1


	//   ....[66]....
        /*0514*/ 	.word	0x00000a50
        /*0518*/ 	.word	0x000000ff
        /*051c*/ 	.word	0x00000108
        /*0520*/ 	.short	0x0100
        /*0522*/ 	.byte	0x04
	.zero		1


	//   ....[67]....
        /*0524*/ 	.word	0x00000a60
        /*0528*/ 	.word	0x000000ff
        /*052c*/ 	.word	0x00000218
        /*0530*/ 	.short	0x0100
        /*0532*/ 	.byte	0x04
	.zero		1


	//   ....[68]....
        /*0534*/ 	.word	0x00000ba0
        /*0538*/ 	.word	0x000000ff
        /*053c*/ 	.word	0x00000220
        /*0540*/ 	.short	0x0100
        /*0542*/ 	.byte	0x04
	.zero		1


	//   ....[69]....
        /*0544*/ 	.word	0x00000bb0
        /*0548*/ 	.word	0x000000ff
        /*054c*/ 	.word	0x00000230
        /*0550*/ 	.short	0x0100
        /*0552*/ 	.byte	0x04
	.zero		1


	//   ....[70]....
        /*0554*/ 	.word	0x00000bc0
        /*0558*/ 	.word	0x000000ff
        /*055c*/ 	.word	0x00000228
        /*0560*/ 	.short	0x0100
        /*0562*/ 	.byte	0x04
	.zero		1


	//   ....[71]....
        /*0564*/ 	.word	0x00000bd0
        /*0568*/ 	.word	0x000000ff
        /*056c*/ 	.word	0x00000238
        /*0570*/ 	.short	0x0100
        /*0572*/ 	.byte	0x04
	.zero		1


	//   ....[72]....
        /*0574*/ 	.word	0x00000cc0
        /*0578*/ 	.word	0x000000ff
        /*057c*/ 	.word	0x00000240
        /*0580*/ 	.short	0x0100
        /*0582*/ 	.byte	0x06
	.zero		1


	//   ....[73]....
        /*0584*/ 	.word	0x00000cd0
        /*0588*/ 	.word	0x000000ff
        /*058c*/ 	.word	0x00000248
        /*0590*/ 	.short	0x0100
        /*0592*/ 	.byte	0x06
	.zero		1


	//   ....[74]....
        /*0594*/ 	.word	0x00000e10
        /*0598*/ 	.word	0x000000ff
        /*059c*/ 	.word	0x00000250
        /*05a0*/ 	.short	0x0100
        /*05a2*/ 	.byte	0x06
	.zero		1


	//   ....[75]....
        /*05a4*/ 	.word	0x00000e20
        /*05a8*/ 	.word	0x000000ff
        /*05ac*/ 	.word	0x00000260
        /*05b0*/ 	.short	0x0100
        /*05b2*/ 	.byte	0x06
	.zero		1


	//   ....[76]....
        /*05b4*/ 	.word	0x00000e30
        /*05b8*/ 	.word	0x000000ff
        /*05bc*/ 	.word	0x00000258
        /*05c0*/ 	.short	0x0100
        /*05c2*/ 	.byte	0x06
	.zero		1


	//   ....[77]....
        /*05c4*/ 	.word	0x00000e40
        /*05c8*/ 	.word	0x000000ff
        /*05cc*/ 	.word	0x00000268
        /*05d0*/ 	.short	0x0100
        /*05d2*/ 	.byte	0x06
	.zero		1


	//   ....[78]....
        /*05d4*/ 	.word	0x00000f70
        /*05d8*/ 	.word	0x000000ff
        /*05dc*/ 	.word	0x00000270
        /*05e0*/ 	.short	0x0100
        /*05e2*/ 	.byte	0x04
	.zero		1


	//   ....[79]....
        /*05e4*/ 	.word	0x00000f80
        /*05e8*/ 	.word	0x000000ff
        /*05ec*/ 	.word	0x00000290
        /*05f0*/ 	.short	0x0100
        /*05f2*/ 	.byte	0x04
	.zero		1


	//   ....[80]....
        /*05f4*/ 	.word	0x00000f90
        /*05f8*/ 	.word	0x000000ff
        /*05fc*/ 	.word	0x00000278
        /*0600*/ 	.short	0x0100
        /*0602*/ 	.byte	0x04
	.zero		1


	//   ....[81]....
        /*0604*/ 	.word	0x00000fa0
        /*0608*/ 	.word	0x000000ff
        /*060c*/ 	.word	0x00000298
        /*0610*/ 	.short	0x0100
        /*0612*/ 	.byte	0x04
	.zero		1


	//   ....[82]....
        /*0614*/ 	.word	0x00000fb0
        /*0618*/ 	.word	0x000000ff
        /*061c*/ 	.word	0x00000280
        /*0620*/ 	.short	0x0100
        /*0622*/ 	.byte	0x04
	.zero		1


	//   ....[83]....
        /*0624*/ 	.word	0x00000fc0
        /*0628*/ 	.word	0x000000ff
        /*062c*/ 	.word	0x000002a0
        /*0630*/ 	.short	0x0100
        /*0632*/ 	.byte	0x04
	.zero		1


	//   ....[84]....
        /*0634*/ 	.word	0x00000fd0
        /*0638*/ 	.word	0x000000ff
        /*063c*/ 	.word	0x00000288
        /*0640*/ 	.short	0x0100
        /*0642*/ 	.byte	0x04
	.zero		1


	//   ....[85]....
        /*0644*/ 	.word	0x00000fe0
        /*0648*/ 	.word	0x000000ff
        /*064c*/ 	.word	0x000002a8
        /*0650*/ 	.short	0x0100
        /*0652*/ 	.byte	0x04
	.zero		1


	//   ....[86]....
        /*0654*/ 	.word	0x000010d0
        /*0658*/ 	.word	0x000000ff
        /*065c*/ 	.word	0x000002b0
        /*0660*/ 	.short	0x0100
        /*0662*/ 	.byte	0x04
	.zero		1


	//   ....[87]....
        /*0664*/ 	.word	0x000010e0
        /*0668*/ 	.word	0x000000ff
        /*066c*/ 	.word	0x000002c0
        /*0670*/ 	.short	0x0100
        /*0672*/ 	.byte	0x04
	.zero		1


	//   ....[88]....
        /*0674*/ 	.word	0x000010f0
        /*0678*/ 	.word	0x000000ff
        /*067c*/ 	.word	0x000002b8
        /*0680*/ 	.short	0x0100
        /*0682*/ 	.byte	0x04
	.zero		1


	//   ....[89]....
        /*0684*/ 	.word	0x00001100
        /*0688*/ 	.word	0x000000ff
        /*068c*/ 	.word	0x000002c8
        /*0690*/ 	.short	0x0100
        /*0692*/ 	.byte	0x04
	.zero		1


	//   ....[90]....
        /*0694*/ 	.word	0x00001c40
        /*0698*/ 	.word	0x00000000
        /*069c*/ 	.word	0x000002c0
        /*06a0*/ 	.short	0x010a
        /*06a2*/ 	.byte	0xff
	.zero		1


	//   ....[91]....
        /*06a4*/ 	.word	0x00001c70
        /*06a8*/ 	.word	0x00000000
        /*06ac*/ 	.word	0x000002b0
        /*06b0*/ 	.short	0x0101
        /*06b2*/ 	.byte	0xff
	.zero		1


	//   ....[92]....
        /*06b4*/ 	.word	0x00001d40
        /*06b8*/ 	.word	0x000000ff
        /*06bc*/ 	.word	0x00000110
        /*06c0*/ 	.short	0x010a
        /*06c2*/ 	.byte	0x04
	.zero		1


	//   ....[93]....
        /*06c4*/ 	.word	0x00001dc0
        /*06c8*/ 	.word	0x000000ff
        /*06cc*/ 	.word	0x00000110
        /*06d0*/ 	.short	0x010a
        /*06d2*/ 	.byte	0x21
	.zero		1


	//   ....[94]....
        /*06d4*/ 	.word	0x00001f50
        /*06d8*/ 	.word	0x000000ff
        /*06dc*/ 	.word	0x00000110
        /*06e0*/ 	.short	0x010a
        /*06e2*/ 	.byte	0x08
	.zero		1


	//   ....[95]....
        /*06e4*/ 	.word	0x00002070
        /*06e8*/ 	.word	0x000000ff
        /*06ec*/ 	.word	0x00000248
        /*06f0*/ 	.short	0x0101
        /*06f2*/ 	.byte	0x06
	.zero		1


	//   ....[96]....
        /*06f4*/ 	.word	0x00002090
        /*06f8*/ 	.word	0x000000ff
        /*06fc*/ 	.word	0x00000110
        /*0700*/ 	.short	0x010a
        /*0702*/ 	.byte	0x04
	.zero		1


	//   ....[97]....
        /*0704*/ 	.word	0x00002110
        /*0708*/ 	.word	0x000000ff
        /*070c*/ 	.word	0x00000110
        /*0710*/ 	.short	0x010a
        /*0712*/ 	.byte	0x11
	.zero		1


	//   ....[98]....
        /*0714*/ 	.word	0x000022a0
        /*0718*/ 	.word	0x000000ff
        /*071c*/ 	.word	0x00000110
        /*0720*/ 	.short	0x010a
        /*0722*/ 	.byte	0x07
	.zero		1


	//   ....[99]....
        /*0724*/ 	.word	0x000023f0
        /*0728*/ 	.word	0x00000003
        /*072c*/ 	.word	0x00000250
        /*0730*/ 	.short	0x010a
        /*0732*/ 	.byte	0xff
	.zero		1


	//   ....[100]....
        /*0734*/ 	.word	0x00002540
        /*0738*/ 	.word	0x00000000
        /*073c*/ 	.word	0x00000000
        /*0740*/ 	.short	0x0101
        /*0742*/ 	.byte	0xff
	.zero		1


	//   ....[101]....
        /*0744*/ 	.word	0x00002af0
        /*0748*/ 	.word	0x000000ff
        /*074c*/ 	.word	0x00000000
        /*0750*/ 	.short	0x010a
        /*0752*/ 	.byte	0x04
	.zero		1


	//   ....[102]....
        /*0754*/ 	.word	0x00002b80
        /*0758*/ 	.word	0x000000ff
        /*075c*/ 	.word	0x00000000
        /*0760*/ 	.short	0x010a
        /*0762*/ 	.byte	0x05
	.zero		1


	//   ....[103]....
        /*0764*/ 	.word	0x00002c10
        /*0768*/ 	.word	0x000000ff
        /*076c*/ 	.word	0x00000000
        /*0770*/ 	.short	0x010a
        /*0772*/ 	.byte	0x05
	.zero		1


	//   ....[104]....
        /*0774*/ 	.word	0x00002ca0
        /*0778*/ 	.word	0x000000ff
        /*077c*/ 	.word	0x00000000
        /*0780*/ 	.short	0x010a
        /*0782*/ 	.byte	0x05
	.zero		1


	//   ....[105]....
        /*0784*/ 	.word	0x00002d30
        /*0788*/ 	.word	0x000000ff
        /*078c*/ 	.word	0x00000000
        /*0790*/ 	.short	0x010a
        /*0792*/ 	.byte	0x05
	.zero		1


	//   ....[106]....
        /*0794*/ 	.word	0x00002dc0
        /*0798*/ 	.word	0x000000ff
        /*079c*/ 	.word	0x00000000
        /*07a0*/ 	.short	0x010a
        /*07a2*/ 	.byte	0x05
	.zero		1


	//   ....[107]....
        /*07a4*/ 	.word	0x00002e50
        /*07a8*/ 	.word	0x000000ff
        /*07ac*/ 	.word	0x00000000
        /*07b0*/ 	.short	0x010a
        /*07b2*/ 	.byte	0x05
	.zero		1


	//   ....[108]....
        /*07b4*/ 	.word	0x00002ee0
        /*07b8*/ 	.word	0x000000ff
        /*07bc*/ 	.word	0x00000000
        /*07c0*/ 	.short	0x010a
        /*07c2*/ 	.byte	0x05
	.zero		1


	//   ....[109]....
        /*07c4*/ 	.word	0x00002f70
        /*07c8*/ 	.word	0x000000ff
        /*07cc*/ 	.word	0x00000000
        /*07d0*/ 	.short	0x010a
        /*07d2*/ 	.byte	0x05
	.zero		1


	//   ....[110]....
        /*07d4*/ 	.word	0x00003000
        /*07d8*/ 	.word	0x000000ff
        /*07dc*/ 	.word	0x00000000
        /*07e0*/ 	.short	0x010a
        /*07e2*/ 	.byte	0x05
	.zero		1


	//   ....[111]....
        /*07e4*/ 	.word	0x00003090
        /*07e8*/ 	.word	0x000000ff
        /*07ec*/ 	.word	0x00000000
        /*07f0*/ 	.short	0x010a
        /*07f2*/ 	.byte	0x05
	.zero		1


	//   ....[112]....
        /*07f4*/ 	.word	0x00003120
        /*07f8*/ 	.word	0x000000ff
        /*07fc*/ 	.word	0x00000000
        /*0800*/ 	.short	0x010a
        /*0802*/ 	.byte	0x05
	.zero		1


	//   ....[113]....
        /*0804*/ 	.word	0x000031b0
        /*0808*/ 	.word	0x000000ff
        /*080c*/ 	.word	0x00000000
        /*0810*/ 	.short	0x010a
        /*0812*/ 	.byte	0x05
	.zero		1


	//   ....[114]....
        /*0814*/ 	.word	0x00003240
        /*0818*/ 	.word	0x000000ff
        /*081c*/ 	.word	0x00000000
        /*0820*/ 	.short	0x010a
        /*0822*/ 	.byte	0x05
	.zero		1


	//   ....[115]....
        /*0824*/ 	.word	0x000032d0
        /*0828*/ 	.word	0x000000ff
        /*082c*/ 	.word	0x00000000
        /*0830*/ 	.short	0x010a
        /*0832*/ 	.byte	0x05
	.zero		1


	//   ....[116]....
        /*0834*/ 	.word	0x00003360
        /*0838*/ 	.word	0x000000ff
        /*083c*/ 	.word	0x00000000
        /*0840*/ 	.short	0x010a
        /*0842*/ 	.byte	0x05
	.zero		1


	//   ....[117]....
        /*0844*/ 	.word	0x000033f0
        /*0848*/ 	.word	0x000000ff
        /*084c*/ 	.word	0x00000000
        /*0850*/ 	.short	0x010a
        /*0852*/ 	.byte	0x05
	.zero		1


	//   ....[118]....
        /*0854*/ 	.word	0x00003480
        /*0858*/ 	.word	0x000000ff
        /*085c*/ 	.word	0x00000000
        /*0860*/ 	.short	0x010a
        /*0862*/ 	.byte	0x05
	.zero		1


	//   ....[119]....
        /*0864*/ 	.word	0x00003510
        /*0868*/ 	.word	0x000000ff
        /*086c*/ 	.word	0x00000000
        /*0870*/ 	.short	0x010a
        /*0872*/ 	.byte	0x05
	.zero		1


	//   ....[120]....
        /*0874*/ 	.word	0x000035a0
        /*0878*/ 	.word	0x000000ff
        /*087c*/ 	.word	0x00000000
        /*0880*/ 	.short	0x010a
        /*0882*/ 	.byte	0x05
	.zero		1


	//   ....[121]....
        /*0884*/ 	.word	0x00003630
        /*0888*/ 	.word	0x000000ff
        /*088c*/ 	.word	0x00000000
        /*0890*/ 	.short	0x010a
        /*0892*/ 	.byte	0x05
	.zero		1


	//   ....[122]....
        /*0894*/ 	.word	0x000036c0
        /*0898*/ 	.word	0x000000ff
        /*089c*/ 	.word	0x00000000
        /*08a0*/ 	.short	0x010a
        /*08a2*/ 	.byte	0x05
	.zero		1


	//   ....[123]....
        /*08a4*/ 	.word	0x00003750
        /*08a8*/ 	.word	0x000000ff
        /*08ac*/ 	.word	0x00000000
        /*08b0*/ 	.short	0x010a
        /*08b2*/ 	.byte	0x05
	.zero		1


	//   ....[124]....
        /*08b4*/ 	.word	0x000037e0
        /*08b8*/ 	.word	0x000000ff
        /*08bc*/ 	.word	0x00000000
        /*08c0*/ 	.short	0x010a
        /*08c2*/ 	.byte	0x05
	.zero		1


	//   ....[125]....
        /*08c4*/ 	.word	0x00003870
        /*08c8*/ 	.word	0x000000ff
        /*08cc*/ 	.word	0x00000000
        /*08d0*/ 	.short	0x010a
        /*08d2*/ 	.byte	0x05
	.zero		1


	//   ....[126]....
        /*08d4*/ 	.word	0x00003900
        /*08d8*/ 	.word	0x000000ff
        /*08dc*/ 	.word	0x00000000
        /*08e0*/ 	.short	0x010a
        /*08e2*/ 	.byte	0x05
	.zero		1


	//   ....[127]....
        /*08e4*/ 	.word	0x00003990
        /*08e8*/ 	.word	0x000000ff
        /*08ec*/ 	.word	0x00000000
        /*08f0*/ 	.short	0x010a
        /*08f2*/ 	.byte	0x05
	.zero		1


	//   ....[128]....
        /*08f4*/ 	.word	0x00003a20
        /*08f8*/ 	.word	0x000000ff
        /*08fc*/ 	.word	0x00000000
        /*0900*/ 	.short	0x010a
        /*0902*/ 	.byte	0x05
	.zero		1


	//   ....[129]....
        /*0904*/ 	.word	0x00003ab0
        /*0908*/ 	.word	0x000000ff
        /*090c*/ 	.word	0x00000000
        /*0910*/ 	.short	0x010a
        /*0912*/ 	.byte	0x05
	.zero		1


	//   ....[130]....
        /*0914*/ 	.word	0x00003b40
        /*0918*/ 	.word	0x000000ff
        /*091c*/ 	.word	0x00000000
        /*0920*/ 	.short	0x010a
        /*0922*/ 	.byte	0x05
	.zero		1


	//   ....[131]....
        /*0924*/ 	.word	0x00003bd0
        /*0928*/ 	.word	0x000000ff
        /*092c*/ 	.word	0x00000000
        /*0930*/ 	.short	0x010a
        /*0932*/ 	.byte	0x05
	.zero		1


	//   ....[132]....
        /*0934*/ 	.word	0x00003c60
        /*0938*/ 	.word	0x000000ff
        /*093c*/ 	.word	0x00000000
        /*0940*/ 	.short	0x010a
        /*0942*/ 	.byte	0x05
	.zero		1


	//   ....[133]....
        /*0944*/ 	.word	0x00003cf0
        /*0948*/ 	.word	0x000000ff
        /*094c*/ 	.word	0x00000000
        /*0950*/ 	.short	0x010a
        /*0952*/ 	.byte	0x05
	.zero		1


	//   ....[134]....
        /*0954*/ 	.word	0x00003d90
        /*0958*/ 	.word	0x00000000
        /*095c*/ 	.word	0x00000000
        /*0960*/ 	.short	0x010a
        /*0962*/ 	.byte	0xff
	.zero		1


	//   ....[135]....
        /*0964*/ 	.word	0x00003eb0
        /*0968*/ 	.word	0x00000002
        /*096c*/ 	.word	0x000002b0
        /*0970*/ 	.short	0x010a
        /*0972*/ 	.byte	0xff
	.zero		1


	//   ....[136]....
        /*0974*/ 	.word	0x00003f20
        /*0978*/ 	.word	0x00000002
        /*097c*/ 	.word	0x00000000
        /*0980*/ 	.short	0x0101
        /*0982*/ 	.byte	0xff
	.zero		1


	//   ....[137]....
        /*0984*/ 	.word	0x00003f40
        /*0988*/ 	.word	0x000000ff
        /*098c*/ 	.word	0x00000260
        /*0990*/ 	.short	0x010a
        /*0992*/ 	.byte	0x04
	.zero		1


	//   ....[138]....
        /*0994*/ 	.word	0x00004060
        /*0998*/ 	.word	0x00000002
        /*099c*/ 	.word	0x00000250
        /*09a0*/ 	.short	0x010a
        /*09a2*/ 	.byte	0xff
	.zero		1


	//   ....[139]....
        /*09a4*/ 	.word	0x00004160
        /*09a8*/ 	.word	0x00000002
        /*09ac*/ 	.word	0x00000000
        /*09b0*/ 	.short	0x0101
        /*09b2*/ 	.byte	0xff
	.zero		1


	//   ....[140]....
        /*09b4*/ 	.word	0x000041f0
        /*09b8*/ 	.word	0x000000ff
        /*09bc*/ 	.word	0x00000260
        /*09c0*/ 	.short	0x0106
        /*09c2*/ 	.byte	0x04
	.zero		1


	//   ....[141]....
        /*09c4*/ 	.word	0x00004210
        /*09c8*/ 	.word	0x000000ff
        /*09cc*/ 	.word	0x00000260
        /*09d0*/ 	.short	0x010a
        /*09d2*/ 	.byte	0x04
	.zero		1


	//   ....[142]....
        /*09d4*/ 	.word	0x000042a0
        /*09d8*/ 	.word	0x000000ff
        /*09dc*/ 	.word	0x00000260
        /*09e0*/ 	.short	0x0106
        /*09e2*/ 	.byte	0x07
	.zero		1


	//   ....[143]....
        /*09e4*/ 	.word	0x000042e0
        /*09e8*/ 	.word	0x00000000
        /*09ec*/ 	.word	0x00000260
        /*09f0*/ 	.short	0x010a
        /*09f2*/ 	.byte	0xff
	.zero		1


	//   ....[144]....
        /*09f4*/ 	.word	0x000047d0
        /*09f8*/ 	.word	0x00000000
        /*09fc*/ 	.word	0x00000250
        /*0a00*/ 	.short	0x010a
        /*0a02*/ 	.byte	0xff
	.zero		1


	//   ....[145]....
        /*0a04*/ 	.word	0x000048d0
        /*0a08*/ 	.word	0x00000003
        /*0a0c*/ 	.word	0x00000000
        /*0a10*/ 	.short	0x0101
        /*0a12*/ 	.byte	0xff
	.zero		1


	//   ....[146]....
        /*0a14*/ 	.word	0x000048e0
        /*0a18*/ 	.word	0x000000ff
        /*0a1c*/ 	.word	0x00000000
        /*0a20*/ 	.short	0x010a
        /*0a22*/ 	.byte	0x04
	.zero		1


	//   ....[147]....
        /*0a24*/ 	.word	0x00004900
        /*0a28*/ 	.word	0x000000ff
        /*0a2c*/ 	.word	0x00000290
        /*0a30*/ 	.short	0x010a
        /*0a32*/ 	.byte	0x13
	.zero		1


	//   ....[148]....
        /*0a34*/ 	.word	0x00004a40
        /*0a38*/ 	.word	0x000000ff
        /*0a3c*/ 	.word	0x00000000
        /*0a40*/ 	.short	0x010a
        /*0a42*/ 	.byte	0x06
	.zero		1


	//   ....[149]....
        /*0a44*/ 	.word	0x00004b40
        /*0a48*/ 	.word	0x000000ff
        /*0a4c*/ 	.word	0x00000000
        /*0a50*/ 	.short	0x010a
        /*0a52*/ 	.byte	0x04
	.zero		1


	//   ....[150]....
        /*0a54*/ 	.word	0x00004d20
        /*0a58*/ 	.word	0x000000ff
        /*0a5c*/ 	.word	0x00000000
        /*0a60*/ 	.short	0x010a
        /*0a62*/ 	.byte	0x04
	.zero		1


	//   ....[151]....
        /*0a64*/ 	.word	0x00004db0
        /*0a68*/ 	.word	0x000000ff
        /*0a6c*/ 	.word	0x00000000
        /*0a70*/ 	.short	0x010a
        /*0a72*/ 	.byte	0x05
	.zero		1


	//   ....[152]....
        /*0a74*/ 	.word	0x00004e40
        /*0a78*/ 	.word	0x000000ff
        /*0a7c*/ 	.word	0x00000000
        /*0a80*/ 	.short	0x010a
        /*0a82*/ 	.byte	0x05
	.zero		1


	//   ....[153]....
        /*0a84*/ 	.word	0x00004ed0
        /*0a88*/ 	.word	0x000000ff
        /*0a8c*/ 	.word	0x00000000
        /*0a90*/ 	.short	0x010a
        /*0a92*/ 	.byte	0x04
	.zero		1


	//   ....[154]....
        /*0a94*/ 	.word	0x00005380
        /*0a98*/ 	.word	0x0000000c
        /*0a9c*/ 	.word	0x00000250
        /*0aa0*/ 	.short	0x010a
        /*0aa2*/ 	.byte	0xff
	.zero		1


	//   ....[155]....
        /*0aa4*/ 	.word	0x000054f0
        /*0aa8*/ 	.word	0x00000000
        /*0aac*/ 	.word	0x00000000
        /*0ab0*/ 	.short	0x0101
        /*0ab2*/ 	.byte	0xff
	.zero		1


	//   ....[156]....
        /*0ab4*/ 	.word	0x00005980
        /*0ab8*/ 	.word	0x000000ff
        /*0abc*/ 	.word	0x00000248
        /*0ac0*/ 	.short	0x010a
        /*0ac2*/ 	.byte	0x15
	.zero		1


	//   ....[157]....
        /*0ac4*/ 	.word	0x00005b00
        /*0ac8*/ 	.word	0x000000ff
        /*0acc*/ 	.word	0x00000230
        /*0ad0*/ 	.short	0x010a
        /*0ad2*/ 	.byte	0x15
	.zero		1


	//   ....[158]....
        /*0ad4*/ 	.word	0x00005c80
        /*0ad8*/ 	.word	0x000000ff
        /*0adc*/ 	.word	0x00000220
        /*0ae0*/ 	.short	0x010b
        /*0ae2*/ 	.byte	0x15
	.zero		1


	//   ....[159]....
        /*0ae4*/ 	.word	0x00005c90
        /*0ae8*/ 	.word	0x000000ff
        /*0aec*/ 	.word	0x00000000
        /*0af0*/ 	.short	0x0101
        /*0af2*/ 	.byte	0x06
	.zero		1


	//   ....[160]....
        /*0af4*/ 	.word	0x00005ca0
        /*0af8*/ 	.word	0x000000ff
        /*0afc*/ 	.word	0x00000238
        /*0b00*/ 	.short	0x010a
        /*0b02*/ 	.byte	0x15
	.zero		1


	//   ....[161]....
        /*0b04*/ 	.word	0x00005e90
        /*0b08*/ 	.word	0x000000ff
        /*0b0c*/ 	.word	0x00000228
        /*0b10*/ 	.short	0x010b
        /*0b12*/ 	.byte	0x15
	.zero		1


	//   ....[162]....
        /*0b14*/ 	.word	0x00005ea0
        /*0b18*/ 	.word	0x000000ff
        /*0b1c*/ 	.word	0x00000000
        /*0b20*/ 	.short	0x0101
        /*0b22*/ 	.byte	0x21
	.zero		1


	//   ....[163]....
        /*0b24*/ 	.word	0x00005ed0
        /*0b28*/ 	.word	0x000000ff
        /*0b2c*/ 	.word	0x00000230
        /*0b30*/ 	.short	0x010a
        /*0b32*/ 	.byte	0x15
	.zero		1


	//   ....[164]....
        /*0b34*/ 	.word	0x00005f10
        /*0b38*/ 	.word	0x00000000
        /*0b3c*/ 	.word	0x00000238
        /*0b40*/ 	.short	0x010a
        /*0b42*/ 	.byte	0xff
	.zero		1


	//   ....[165]....
        /*0b44*/ 	.word	0x00006220
        /*0b48*/ 	.word	0x00000003
        /*0b4c*/ 	.word	0x00000250
        /*0b50*/ 	.short	0x010a
        /*0b52*/ 	.byte	0xff
	.zero		1


	//   ....[166]....
        /*0b54*/ 	.word	0x000063a0
        /*0b58*/ 	.word	0x00000000
        /*0b5c*/ 	.word	0x00000000
        /*0b60*/ 	.short	0x0101
        /*0b62*/ 	.byte	0xff
	.zero		1


	//   ....[167]....
        /*0b64*/ 	.word	0x00006eb0
        /*0b68*/ 	.word	0x00000003
        /*0b6c*/ 	.word	0x00000220
        /*0b70*/ 	.short	0x010a
        /*0b72*/ 	.byte	0xff
	.zero		1


	//   ....[168]....
        /*0b74*/ 	.word	0x00006ef0
        /*0b78*/ 	.word	0x0000002b
        /*0b7c*/ 	.word	0x00000270
        /*0b80*/ 	.short	0x010a
        /*0b82*/ 	.byte	0xff
	.zero		1


	//   ....[169]....
        /*0b84*/ 	.word	0x00007030
        /*0b88*/ 	.word	0x00000003
        /*0b8c*/ 	.word	0x00000220
        /*0b90*/ 	.short	0x010a
        /*0b92*/ 	.byte	0xff
	.zero		1


	//   ....[170]....
        /*0b94*/ 	.word	0x00007150
        /*0b98*/ 	.word	0x00000000
        /*0b9c*/ 	.word	0x00000000
        /*0ba0*/ 	.short	0x0101
        /*0ba2*/ 	.byte	0xff
	.zero		1


	//   ....[171]....
        /*0ba4*/ 	.word	0x000071d0
        /*0ba8*/ 	.word	0x0000002b
        /*0bac*/ 	.word	0x00000270
        /*0bb0*/ 	.short	0x010a
        /*0bb2*/ 	.byte	0xff
	.zero		1


	//   ....[172]....
        /*0bb4*/ 	.word	0x00007d40
        /*0bb8*/ 	.word	0x00000003
        /*0bbc*/ 	.word	0x00000220
        /*0bc0*/ 	.short	0x010a
        /*0bc2*/ 	.byte	0xff
	.zero		1


	//   ....[173]....
        /*0bc4*/ 	.word	0x00007df0
        /*0bc8*/ 	.word	0x00000003
        /*0bcc*/ 	.word	0x00000220
        /*0bd0*/ 	.short	0x010a
        /*0bd2*/ 	.byte	0xff
	.zero		1


	//   ....[174]....
        /*0bd4*/ 	.word	0x00007f10
        /*0bd8*/ 	.word	0x00000000
        /*0bdc*/ 	.word	0x00000000
        /*0be0*/ 	.short	0x0101
        /*0be2*/ 	.byte	0xff
	.zero		1


	//   ....[175]....
        /*0be4*/ 	.word	0x00008320
        /*0be8*/ 	.word	0x000000ff
        /*0bec*/ 	.word	0x00000000
        /*0bf0*/ 	.short	0x0101
        /*0bf2*/ 	.byte	0x04
	.zero		1


	//   ....[176]....
        /*0bf4*/ 	.word	0x00008c20
        /*0bf8*/ 	.word	0x00000000
        /*0bfc*/ 	.word	0x000002c0
        /*0c00*/ 	.short	0x010a
        /*0c02*/ 	.byte	0xff
	.zero		1


	//   ....[177]....
        /*0c04*/ 	.word	0x00008c80
        /*0c08*/ 	.word	0x00000000
        /*0c0c*/ 	.word	0x00000110
        /*0c10*/ 	.short	0x010a
        /*0c12*/ 	.byte	0xff
	.zero		1


	//   ....[178]....
        /*0c14*/ 	.word	0x00008ce0
        /*0c18*/ 	.word	0x00000000
        /*0c1c*/ 	.word	0x00000110
        /*0c20*/ 	.short	0x010a
        /*0c22*/ 	.byte	0xff
	.zero		1


	//   ....[179]....
        /*0c24*/ 	.word	0x00008d30
        /*0c28*/ 	.word	0x00000003
        /*0c2c*/ 	.word	0x00000250
        /*0c30*/ 	.short	0x010a
        /*0c32*/ 	.byte	0xff
	.zero		1


	//   ....[180]....
        /*0c34*/ 	.word	0x00008d90
        /*0c38*/ 	.word	0x00000000
        /*0c3c*/ 	.word	0x00000000
        /*0c40*/ 	.short	0x010a
        /*0c42*/ 	.byte	0xff
	.zero		1


	//   ....[181]....
        /*0c44*/ 	.word	0x00008df0
        /*0c48*/ 	.word	0x00000000
        /*0c4c*/ 	.word	0x00000000
        /*0c50*/ 	.short	0x010a
        /*0c52*/ 	.byte	0xff
	.zero		1


	//   ....[182]....
        /*0c54*/ 	.word	0x00008e50
        /*0c58*/ 	.word	0x00000000
        /*0c5c*/ 	.word	0x00000000
        /*0c60*/ 	.short	0x010a
        /*0c62*/ 	.byte	0xff
	.zero		1


	//   ....[183]....
        /*0c64*/ 	.word	0x00008eb0
        /*0c68*/ 	.word	0x00000000
        /*0c6c*/ 	.word	0x00000000
        /*0c70*/ 	.short	0x010a
        /*0c72*/ 	.byte	0xff
	.zero		1


	//   ....[184]....
        /*0c74*/ 	.word	0x00008f10
        /*0c78*/ 	.word	0x00000000
        /*0c7c*/ 	.word	0x00000000
        /*0c80*/ 	.short	0x010a
        /*0c82*/ 	.byte	0xff
	.zero		1


	//   ....[185]....
        /*0c84*/ 	.word	0x00008f70
        /*0c88*/ 	.word	0x00000000
        /*0c8c*/ 	.word	0x00000000
        /*0c90*/ 	.short	0x010a
        /*0c92*/ 	.byte	0xff
	.zero		1


	//   ....[186]....
        /*0c94*/ 	.word	0x00008fd0
        /*0c98*/ 	.word	0x00000000
        /*0c9c*/ 	.word	0x00000000
        /*0ca0*/ 	.short	0x010a
        /*0ca2*/ 	.byte	0xff
	.zero		1


	//   ....[187]....
        /*0ca4*/ 	.word	0x00009030
        /*0ca8*/ 	.word	0x00000000
        /*0cac*/ 	.word	0x00000000
        /*0cb0*/ 	.short	0x010a
        /*0cb2*/ 	.byte	0xff
	.zero		1


	//   ....[188]....
        /*0cb4*/ 	.word	0x00009090
        /*0cb8*/ 	.word	0x00000000
        /*0cbc*/ 	.word	0x00000000
        /*0cc0*/ 	.short	0x010a
        /*0cc2*/ 	.byte	0xff
	.zero		1


	//   ....[189]....
        /*0cc4*/ 	.word	0x000090f0
        /*0cc8*/ 	.word	0x00000000
        /*0ccc*/ 	.word	0x00000000
        /*0cd0*/ 	.short	0x010a
        /*0cd2*/ 	.byte	0xff
	.zero		1


	//   ....[190]....
        /*0cd4*/ 	.word	0x00009150
        /*0cd8*/ 	.word	0x00000000
        /*0cdc*/ 	.word	0x00000000
        /*0ce0*/ 	.short	0x010a
        /*0ce2*/ 	.byte	0xff
	.zero		1


	//   ....[191]....
        /*0ce4*/ 	.word	0x000091b0
        /*0ce8*/ 	.word	0x00000000
        /*0cec*/ 	.word	0x00000000
        /*0cf0*/ 	.short	0x010a
        /*0cf2*/ 	.byte	0xff
	.zero		1


	//   ....[192]....
        /*0cf4*/ 	.word	0x00009210
        /*0cf8*/ 	.word	0x00000000
        /*0cfc*/ 	.word	0x00000000
        /*0d00*/ 	.short	0x010a
        /*0d02*/ 	.byte	0xff
	.zero		1


	//   ....[193]....
        /*0d04*/ 	.word	0x00009270
        /*0d08*/ 	.word	0x00000000
        /*0d0c*/ 	.word	0x00000000
        /*0d10*/ 	.short	0x010a
        /*0d12*/ 	.byte	0xff
	.zero		1


	//   ....[194]....
        /*0d14*/ 	.word	0x000092d0
        /*0d18*/ 	.word	0x00000000
        /*0d1c*/ 	.word	0x00000000
        /*0d20*/ 	.short	0x010a
        /*0d22*/ 	.byte	0xff
	.zero		1


	//   ....[195]....
        /*0d24*/ 	.word	0x00009330
        /*0d28*/ 	.word	0x00000000
        /*0d2c*/ 	.word	0x00000000
        /*0d30*/ 	.short	0x010a
        /*0d32*/ 	.byte	0xff
	.zero		1


	//   ....[196]....
        /*0d34*/ 	.word	0x00009390
        /*0d38*/ 	.word	0x00000000
        /*0d3c*/ 	.word	0x00000000
        /*0d40*/ 	.short	0x010a
        /*0d42*/ 	.byte	0xff
	.zero		1


	//   ....[197]....
        /*0d44*/ 	.word	0x000093f0
        /*0d48*/ 	.word	0x00000000
        /*0d4c*/ 	.word	0x00000000
        /*0d50*/ 	.short	0x010a
        /*0d52*/ 	.byte	0xff
	.zero		1


	//   ....[198]....
        /*0d54*/ 	.word	0x00009450
        /*0d58*/ 	.word	0x00000000
        /*0d5c*/ 	.word	0x00000000
        /*0d60*/ 	.short	0x010a
        /*0d62*/ 	.byte	0xff
	.zero		1


	//   ....[199]....
        /*0d64*/ 	.word	0x000094b0
        /*0d68*/ 	.word	0x00000000
        /*0d6c*/ 	.word	0x00000000
        /*0d70*/ 	.short	0x010a
        /*0d72*/ 	.byte	0xff
	.zero		1


	//   ....[200]....
        /*0d74*/ 	.word	0x00009510
        /*0d78*/ 	.word	0x00000000
        /*0d7c*/ 	.word	0x00000000
        /*0d80*/ 	.short	0x010a
        /*0d82*/ 	.byte	0xff
	.zero		1


	//   ....[201]....
        /*0d84*/ 	.word	0x00009570
        /*0d88*/ 	.word	0x00000000
        /*0d8c*/ 	.word	0x00000000
        /*0d90*/ 	.short	0x010a
        /*0d92*/ 	.byte	0xff
	.zero		1


	//   ....[202]....
        /*0d94*/ 	.word	0x000095d0
        /*0d98*/ 	.word	0x00000000
        /*0d9c*/ 	.word	0x00000000
        /*0da0*/ 	.short	0x010a
        /*0da2*/ 	.byte	0xff
	.zero		1


	//   ....[203]....
        /*0da4*/ 	.word	0x00009630
        /*0da8*/ 	.word	0x00000000
        /*0dac*/ 	.word	0x00000000
        /*0db0*/ 	.short	0x010a
        /*0db2*/ 	.byte	0xff
	.zero		1


	//   ....[204]....
        /*0db4*/ 	.word	0x00009690
        /*0db8*/ 	.word	0x00000000
        /*0dbc*/ 	.word	0x00000000
        /*0dc0*/ 	.short	0x010a
        /*0dc2*/ 	.byte	0xff
	.zero		1


	//   ....[205]....
        /*0dc4*/ 	.word	0x000096f0
        /*0dc8*/ 	.word	0x00000000
        /*0dcc*/ 	.word	0x00000000
        /*0dd0*/ 	.short	0x010a
        /*0dd2*/ 	.byte	0xff
	.zero		1


	//   ....[206]....
        /*0dd4*/ 	.word	0x00009750
        /*0dd8*/ 	.word	0x00000000
        /*0ddc*/ 	.word	0x00000000
        /*0de0*/ 	.short	0x010a
        /*0de2*/ 	.byte	0xff
	.zero		1


	//   ....[207]....
        /*0de4*/ 	.word	0x000097b0
        /*0de8*/ 	.word	0x00000000
        /*0dec*/ 	.word	0x00000000
        /*0df0*/ 	.short	0x010a
        /*0df2*/ 	.byte	0xff
	.zero		1


	//   ....[208]....
        /*0df4*/ 	.word	0x00009810
        /*0df8*/ 	.word	0x00000000
        /*0dfc*/ 	.word	0x00000000
        /*0e00*/ 	.short	0x010a
        /*0e02*/ 	.byte	0xff
	.zero		1


	//   ....[209]....
        /*0e04*/ 	.word	0x00009870
        /*0e08*/ 	.word	0x00000000
        /*0e0c*/ 	.word	0x00000000
        /*0e10*/ 	.short	0x010a
        /*0e12*/ 	.byte	0xff
	.zero		1


	//   ....[210]....
        /*0e14*/ 	.word	0x000098d0
        /*0e18*/ 	.word	0x00000000
        /*0e1c*/ 	.word	0x00000000
        /*0e20*/ 	.short	0x010a
        /*0e22*/ 	.byte	0xff
	.zero		1


	//   ....[211]....
        /*0e24*/ 	.word	0x00009930
        /*0e28*/ 	.word	0x00000000
        /*0e2c*/ 	.word	0x00000000
        /*0e30*/ 	.short	0x010a
        /*0e32*/ 	.byte	0xff
	.zero		1


	//   ....[212]....
        /*0e34*/ 	.word	0x00009990
        /*0e38*/ 	.word	0x00000000
        /*0e3c*/ 	.word	0x00000000
        /*0e40*/ 	.short	0x010a
        /*0e42*/ 	.byte	0xff
	.zero		1


	//   ....[213]....
        /*0e44*/ 	.word	0x000099e0
        /*0e48*/ 	.word	0x00000002
        /*0e4c*/ 	.word	0x000002b0
        /*0e50*/ 	.short	0x010a
        /*0e52*/ 	.byte	0xff
	.zero		1


	//   ....[214]....
        /*0e54*/ 	.word	0x00009a40
        /*0e58*/ 	.word	0x00000002
        /*0e5c*/ 	.word	0x00000260
        /*0e60*/ 	.short	0x010a
        /*0e62*/ 	.byte	0xff
	.zero		1


	//   ....[215]....
        /*0e64*/ 	.word	0x00009a90
        /*0e68*/ 	.word	0x00000002
        /*0e6c*/ 	.word	0x00000250
        /*0e70*/ 	.short	0x010a
        /*0e72*/ 	.byte	0xff
	.zero		1


	//   ....[216]....
        /*0e74*/ 	.word	0x00009af0
        /*0e78*/ 	.word	0x00000000
        /*0e7c*/ 	.word	0x00000260
        /*0e80*/ 	.short	0x010a
        /*0e82*/ 	.byte	0xff
	.zero		1


	//   ....[217]....
        /*0e84*/ 	.word	0x00009b40
        /*0e88*/ 	.word	0x00000000
        /*0e8c*/ 	.word	0x00000250
        /*0e90*/ 	.short	0x010a
        /*0e92*/ 	.byte	0xff
	.zero		1


	//   ....[218]....
        /*0e94*/ 	.word	0x00009ba0
        /*0e98*/ 	.word	0x00000002
        /*0e9c*/ 	.word	0x00000290
        /*0ea0*/ 	.short	0x010a
        /*0ea2*/ 	.byte	0xff
	.zero		1


	//   ....[219]....
        /*0ea4*/ 	.word	0x00009c00
        /*0ea8*/ 	.word	0x00000000
        /*0eac*/ 	.word	0x00000000
        /*0eb0*/ 	.short	0x010a
        /*0eb2*/ 	.byte	0xff
	.zero		1


	//   ....[220]....
        /*0eb4*/ 	.word	0x00009c60
        /*0eb8*/ 	.word	0x00000000
        /*0ebc*/ 	.word	0x00000000
        /*0ec0*/ 	.short	0x010a
        /*0ec2*/ 	.byte	0xff
	.zero		1


	//   ....[221]....
        /*0ec4*/ 	.word	0x00009cc0
        /*0ec8*/ 	.word	0x00000000
        /*0ecc*/ 	.word	0x00000000
        /*0ed0*/ 	.short	0x010a
        /*0ed2*/ 	.byte	0xff
	.zero		1


	//   ....[222]....
        /*0ed4*/ 	.word	0x00009d20
        /*0ed8*/ 	.word	0x00000000
        /*0edc*/ 	.word	0x00000000
        /*0ee0*/ 	.short	0x010a
        /*0ee2*/ 	.byte	0xff
	.zero		1


	//   ....[223]....
        /*0ee4*/ 	.word	0x00009d80
        /*0ee8*/ 	.word	0x00000000
        /*0eec*/ 	.word	0x00000000
        /*0ef0*/ 	.short	0x010a
        /*0ef2*/ 	.byte	0xff
	.zero		1


	//   ....[224]....
        /*0ef4*/ 	.word	0x00009dd0
        /*0ef8*/ 	.word	0x0000000c
        /*0efc*/ 	.word	0x00000250
        /*0f00*/ 	.short	0x010a
        /*0f02*/ 	.byte	0xff
	.zero		1


	//   ....[225]....
        /*0f04*/ 	.word	0x00009e30
        /*0f08*/ 	.word	0x00000000
        /*0f0c*/ 	.word	0x00000248
        /*0f10*/ 	.short	0x010a
        /*0f12*/ 	.byte	0xff
	.zero		1


	//   ....[226]....
        /*0f14*/ 	.word	0x00009e90
        /*0f18*/ 	.word	0x00000000
        /*0f1c*/ 	.word	0x00000230
        /*0f20*/ 	.short	0x010a
        /*0f22*/ 	.byte	0xff
	.zero		1


	//   ....[227]....
        /*0f24*/ 	.word	0x00009ef0
        /*0f28*/ 	.word	0x00000000
        /*0f2c*/ 	.word	0x00000238
        /*0f30*/ 	.short	0x010a
        /*0f32*/ 	.byte	0xff
	.zero		1


	//   ....[228]....
        /*0f34*/ 	.word	0x00009f50
        /*0f38*/ 	.word	0x00000000
        /*0f3c*/ 	.word	0x00000230
        /*0f40*/ 	.short	0x010a
        /*0f42*/ 	.byte	0xff
	.zero		1


	//   ....[229]....
        /*0f44*/ 	.word	0x00009fa0
        /*0f48*/ 	.word	0x00000003
        /*0f4c*/ 	.word	0x00000250
        /*0f50*/ 	.short	0x010a
        /*0f52*/ 	.byte	0xff
	.zero		1


	//   ....[230]....
        /*0f54*/ 	.word	0x00009ff0
        /*0f58*/ 	.word	0x00000003
        /*0f5c*/ 	.word	0x00000220
        /*0f60*/ 	.short	0x010a
        /*0f62*/ 	.byte	0xff
	.zero		1


	//   ....[231]....
        /*0f64*/ 	.word	0x0000a040
        /*0f68*/ 	.word	0x0000002b
        /*0f6c*/ 	.word	0x00000270
        /*0f70*/ 	.short	0x010a
        /*0f72*/ 	.byte	0xff
	.zero		1


	//   ....[232]....
        /*0f74*/ 	.word	0x0000a090
        /*0f78*/ 	.word	0x00000003
        /*0f7c*/ 	.word	0x00000220
        /*0f80*/ 	.short	0x010a
        /*0f82*/ 	.byte	0xff
	.zero		1


	//----- nvinfo : EIATTR_NUM_MBARRIERS
	.align		4
.L_47:
        /*0f84*/ 	.byte	0x03, 0x38
        /*0f86*/ 	.short	0x005a


	//----- nvinfo : EIATTR_EXIT_INSTR_OFFSETS
	.align		4
        /*0f88*/ 	.byte	0x04, 0x1c
        /*0f8a*/ 	.short	(.L_49 - .L_48)


	//   ....[0]....
.L_48:
        /*0f8c*/ 	.word	0x00003dc0


	//   ....[1]....
        /*0f90*/ 	.word	0x000042b0


	//   ....[2]....
        /*0f94*/ 	.word	0x00004310


	//   ....[3]....
        /*0f98*/ 	.word	0x00005130


	//   ....[4]....
        /*0f9c*/ 	.word	0x00005f40


	//   ....[5]....
        /*0fa0*/ 	.word	0x00005f80


	//   ....[6]....
        /*0fa4*/ 	.word	0x00008c10


	//----- nvinfo : EIATTR_MAX_THREADS
	.align		4
.L_49:
        /*0fa8*/ 	.byte	0x04, 0x05
        /*0faa*/ 	.short	(.L_51 - .L_50)
.L_50:
        /*0fac*/ 	.word	0x00000100
        /*0fb0*/ 	.word	0x00000001
        /*0fb4*/ 	.word	0x00000001


	//----- nvinfo : EIATTR_CRS_STACK_SIZE
	.align		4
.L_51:
        /*0fb8*/ 	.byte	0x04, 0x1e
        /*0fba*/ 	.short	(.L_53 - .L_52)
.L_52:
        /*0fbc*/ 	.word	0x00000000


	//----- nvinfo : EIATTR_CBANK_PARAM_SIZE
	.align		4
.L_53:
        /*0fc0*/ 	.byte	0x03, 0x19
        /*0fc2*/ 	.short	0x0800


	//----- nvinfo : EIATTR_PARAM_CBANK
	.align		4
        /*0fc4*/ 	.byte	0x04, 0x0a
        /*0fc6*/ 	.short	(.L_55 - .L_54)
	.align		4
.L_54:
        /*0fc8*/ 	.word	index@(.nv.constant0._ZN7cutlass13device_kernelINS_4gemm6kernel13GemmUniversalIN4cute5tupleIJiiiiEEENS1_10collective13CollectiveMmaINS1_35MainloopSm100TmaUmmaWarpSpecializedILi34ELi2ELi4ENS5_IJNS4_1CILi1EEENSA_ILi2EEESB_EEEEENS5_IJNSA_ILi64EEENSA_ILi128EEENSA_ILi32EEEEEEaNS5_IJlSB_lEEEaSJ_NS4_8TiledMMAINS4_8MMA_AtomIJNS4_15SM100_MMA_S8_SSIaaiLi64ELi128ELNS4_4UMMA5MajorE0ELSO_0ELNSN_8SaturateE0EEEEEENS4_6LayoutINS5_IJSB_SB_SB_EEENS5_IJNSA_ILi0EEESU_SU_EEEEENS5_IJNS4_10UnderscoreESX_SX_EEEEENS4_23SM90_TMA_LOAD_MULTICASTENS4_14ComposedLayoutINS4_7SwizzleILi1ELi4ELi3EEENS4_18smem_ptr_flag_bitsILi8EEENSS_INS5_IJNSA_ILi8EEESH_EEENS5_IJSH_SB_EEEEEEEvNS4_8identityENS4_13SM90_TMA_LOADES1A_vS1B_EENS_8epilogue10collective18CollectiveEpilogueINS1E_23Sm100TmaWarpSpecializedILi2ELi2ELi32ELb0ELb0EEEJSI_NS5_IJNSS_ISF_SB_EES1J_EEEaSJ_aSJ_NS1E_6fusion15FusionCallbacksIS1I_NS1L_17LinearCombinationIaiaiLNS_15FloatRoundStyleE2EEESI_S1K_JEEENS4_5SM1004TMEM4LOAD26SM100_TMEM_LOAD_16dp32b32xES1C_NS11_INS12_ILi2ELi4ELi3EEES15_NSS_INS5_IJS16_SF_EEENS5_IJSF_SB_EEEEEEENS4_39AutoVectorizingCopyWithAssumedAlignmentILi128EEENS4_14SM90_TMA_STOREES1Z_S21_S21_EEEvvEEEEvNT_6ParamsE)
        /*0fcc*/ 	.short	0x0380
        /*0fce*/ 	.short	0x0800


	//----- nvinfo : EIATTR_SW_WAR
	.align		4
.L_55:
        /*0fd0*/ 	.byte	0x04, 0x36
        /*0fd2*/ 	.short	(.L_57 - .L_56)
.L_56:
        /*0fd4*/ 	.word	0x00000008
.L_57:


//--------------------- .nv.callgraph             --------------------------
	.section	.nv.callgraph,"",@"SHT_CUDA_CALLGRAPH"
	.align	4
	.sectionentsize	8
	.align		4
        /*0000*/ 	.word	0x00000000
	.align		4
        /*0004*/ 	.word	0xffffffff
	.align		4
        /*0008*/ 	.word	index@(_ZN7cutlass13device_kernelINS_4gemm6kernel13GemmUniversalIN4cute5tupleIJiiiiEEENS1_10collective13CollectiveMmaINS1_35MainloopSm100TmaUmmaWarpSpecializedILi34ELi2ELi4ENS5_IJNS4_1CILi1EEENSA_ILi2EEESB_EEEEENS5_IJNSA_ILi64EEENSA_ILi128EEENSA_ILi32EEEEEEaNS5_IJlSB_lEEEaSJ_NS4_8TiledMMAINS4_8MMA_AtomIJNS4_15SM100_MMA_S8_SSIaaiLi64ELi128ELNS4_4UMMA5MajorE0ELSO_0ELNSN_8SaturateE0EEEEEENS4_6LayoutINS5_IJSB_SB_SB_EEENS5_IJNSA_ILi0EEESU_SU_EEEEENS5_IJNS4_10UnderscoreESX_SX_EEEEENS4_23SM90_TMA_LOAD_MULTICASTENS4_14ComposedLayoutINS4_7SwizzleILi1ELi4ELi3EEENS4_18smem_ptr_flag_bitsILi8EEENSS_INS5_IJNSA_ILi8EEESH_EEENS5_IJSH_SB_EEEEEEEvNS4_8identityENS4_13SM90_TMA_LOADES1A_vS1B_EENS_8epilogue10collective18CollectiveEpilogueINS1E_23Sm100TmaWarpSpecializedILi2ELi2ELi32ELb0ELb0EEEJSI_NS5_IJNSS_ISF_SB_EES1J_EEEaSJ_aSJ_NS1E_6fusion15FusionCallbacksIS1I_NS1L_17LinearCombinationIaiaiLNS_15FloatRoundStyleE2EEESI_S1K_JEEENS4_5SM1004TMEM4LOAD26SM100_TMEM_LOAD_16dp32b32xES1C_NS11_INS12_ILi2ELi4ELi3EEES15_NSS_INS5_IJS16_SF_EEENS5_IJSF_SB_EEEEEEENS4_39AutoVectorizingCopyWithAssumedAlignmentILi128EEENS4_14SM90_TMA_STOREES1Z_S21_S21_EEEvvEEEEvNT_6ParamsE)
	.align		4
        /*000c*/ 	.word	index@(__assertfail)
	.align		4
        /*0010*/ 	.word	0x00000000
	.align		4
        /*0014*/ 	.word	0xfffffffe
	.align		4
        /*0018*/ 	.word	0x00000000
	.align		4
        /*001c*/ 	.word	0xfffffffd
	.align		4
        /*0020*/ 	.word	0x00000000
	.align		4
        /*0024*/ 	.word	0xfffffffc


//--------------------- .nv.constant4             --------------------------
	.section	.nv.constant4,"a",@progbits
	.align	8
	.align		8
.nv.constant4:
        /*0000*/ 	.dword	__assertfail
	.align		8
        /*0008*/ 	.dword	__unnamed_1
	.align		8
        /*0010*/ 	.dword	__unnamed_2
	.align		8
        /*0018*/ 	.dword	_ZN40_INTERNAL_b9c4f635_4_k_cu_34cf646a_288004cuda3std3__45__cpo5beginE
	.align		8
        /*0020*/ 	.dword	_ZN40_INTERNAL_b9c4f635_4_k_cu_34cf646a_288004cuda3std3__45__cpo3endE
	.align		8
        /*0028*/ 	.dword	_ZN40_INTERNAL_b9c4f635_4_k_cu_34cf646a_288004cuda3std3__45__cpo6cbeginE
	.align		8
        /*0030*/ 	.dword	_ZN40_INTERNAL_b9c4f635_4_k_cu_34cf646a_288004cuda3std3__45__cpo4cendE
	.align		8
        /*0038*/ 	.dword	_ZN40_INTERNAL_b9c4f635_4_k_cu_34cf646a_288004cuda3std3__442_GLOBAL__N__b9c4f635_4_k_cu_34cf646a_288006ignoreE
	.align		8
        /*0040*/ 	.dword	_ZN40_INTERNAL_b9c4f635_4_k_cu_34cf646a_288004cuda3std3__419piecewise_constructE
	.align		8
        /*0048*/ 	.dword	_ZN40_INTERNAL_b9c4f635_4_k_cu_34cf646a_288004cuda3std3__48in_placeE
	.align		8
        /*0050*/ 	.dword	_ZN40_INTERNAL_b9c4f635_4_k_cu_34cf646a_288004cuda3std6ranges3__45__cpo4swapE
	.align		8
        /*0058*/ 	.dword	_ZN40_INTERNAL_b9c4f635_4_k_cu_34cf646a_288004cuda3std6ranges3__45__cpo9iter_moveE
	.align		8
        /*0060*/ 	.dword	_ZN40_INTERNAL_b9c4f635_4_k_cu_34cf646a_288004cute7productE
	.align		8
        /*0068*/ 	.dword	_ZN40_INTERNAL_b9c4f635_4_k_cu_34cf646a_288004cute1_E
	.align		8
        /*0070*/ 	.dword	$str$25
	.align		8
        /*0078*/ 	.dword	$str$26
	.align		8
        /*0080*/ 	.dword	$str$27
	.align		8
        /*0088*/ 	.dword	$str$28


//--------------------- .text._ZN7cutlass13device_kernelINS_4gemm6kernel13GemmUniversalIN4cute5tupleIJiiiiEEENS1_10collective13CollectiveMmaINS1_35MainloopSm100TmaUmmaWarpSpecializedILi34ELi2ELi4ENS5_IJNS4_1CILi1EEENSA_ILi2EEESB_EEEEENS5_IJNSA_ILi64EEENSA_ILi128EEENSA_ILi32EEEEEEaNS5_IJlSB_lEEEaSJ_NS4_8TiledMMAINS4_8MMA_AtomIJNS4_15SM100_MMA_S8_SSIaaiLi64ELi128ELNS4_4UMMA5MajorE0ELSO_0ELNSN_8SaturateE0EEEEEENS4_6LayoutINS5_IJSB_SB_SB_EEENS5_IJNSA_ILi0EEESU_SU_EEEEENS5_IJNS4_10UnderscoreESX_SX_EEEEENS4_23SM90_TMA_LOAD_MULTICASTENS4_14ComposedLayoutINS4_7SwizzleILi1ELi4ELi3EEENS4_18smem_ptr_flag_bitsILi8EEENSS_INS5_IJNSA_ILi8EEESH_EEENS5_IJSH_SB_EEEEEEEvNS4_8identityENS4_13SM90_TMA_LOADES1A_vS1B_EENS_8epilogue10collective18CollectiveEpilogueINS1E_23Sm100TmaWarpSpecializedILi2ELi2ELi32ELb0ELb0EEEJSI_NS5_IJNSS_ISF_SB_EES1J_EEEaSJ_aSJ_NS1E_6fusion15FusionCallbacksIS1I_NS1L_17LinearCombinationIaiaiLNS_15FloatRoundStyleE2EEESI_S1K_JEEENS4_5SM1004TMEM4LOAD26SM100_TMEM_LOAD_16dp32b32xES1C_NS11_INS12_ILi2ELi4ELi3EEES15_NSS_INS5_IJS16_SF_EEENS5_IJSF_SB_EEEEEEENS4_39AutoVectorizingCopyWithAssumedAlignmentILi128EEENS4_14SM90_TMA_STOREES1Z_S21_S21_EEEvvEEEEvNT_6ParamsE --------------------------
	.section	.text._ZN7cutlass13device_kernelINS_4gemm6kernel13GemmUniversalIN4cute5tupleIJiiiiEEENS1_10collective13CollectiveMmaINS1_35MainloopSm100TmaUmmaWarpSpecializedILi34ELi2ELi4ENS5_IJNS4_1CILi1EEENSA_ILi2EEESB_EEEEENS5_IJNSA_ILi64EEENSA_ILi128EEENSA_ILi32EEEEEEaNS5_IJlSB_lEEEaSJ_NS4_8TiledMMAINS4_8MMA_AtomIJNS4_15SM100_MMA_S8_SSIaaiLi64ELi128ELNS4_4UMMA5MajorE0ELSO_0ELNSN_8SaturateE0EEEEEENS4_6LayoutINS5_IJSB_SB_SB_EEENS5_IJNSA_ILi0EEESU_SU_EEEEENS5_IJNS4_10UnderscoreESX_SX_EEEEENS4_23SM90_TMA_LOAD_MULTICASTENS4_14ComposedLayoutINS4_7SwizzleILi1ELi4ELi3EEENS4_18smem_ptr_flag_bitsILi8EEENSS_INS5_IJNSA_ILi8EEESH_EEENS5_IJSH_SB_EEEEEEEvNS4_8identityENS4_13SM90_TMA_LOADES1A_vS1B_EENS_8epilogue10collective18CollectiveEpilogueINS1E_23Sm100TmaWarpSpecializedILi2ELi2ELi32ELb0ELb0EEEJSI_NS5_IJNSS_ISF_SB_EES1J_EEEaSJ_aSJ_NS1E_6fusion15FusionCallbacksIS1I_NS1L_17LinearCombinationIaiaiLNS_15FloatRoundStyleE2EEESI_S1K_JEEENS4_5SM1004TMEM4LOAD26SM100_TMEM_LOAD_16dp32b32xES1C_NS11_INS12_ILi2ELi4ELi3EEES15_NSS_INS5_IJS16_SF_EEENS5_IJSF_SB_EEEEEEENS4_39AutoVectorizingCopyWithAssumedAlignmentILi128EEENS4_14SM90_TMA_STOREES1Z_S21_S21_EEEvvEEEEvNT_6ParamsE,"ax",@progbits
	.align	128
.text._ZN7cutlass13device_kernelINS_4gemm6kernel13GemmUniversalIN4cute5tupleIJiiiiEEENS1_10collective13CollectiveMmaINS1_35MainloopSm100TmaUmmaWarpSpecializedILi34ELi2ELi4ENS5_IJNS4_1CILi1EEENSA_ILi2EEESB_EEEEENS5_IJNSA_ILi64EEENSA_ILi128EEENSA_ILi32EEEEEEaNS5_IJlSB_lEEEaSJ_NS4_8TiledMMAINS4_8MMA_AtomIJNS4_15SM100_MMA_S8_SSIaaiLi64ELi128ELNS4_4UMMA5MajorE0ELSO_0ELNSN_8SaturateE0EEEEEENS4_6LayoutINS5_IJSB_SB_SB_EEENS5_IJNSA_ILi0EEESU_SU_EEEEENS5_IJNS4_10UnderscoreESX_SX_EEEEENS4_23SM90_TMA_LOAD_MULTICASTENS4_14ComposedLayoutINS4_7SwizzleILi1ELi4ELi3EEENS4_18smem_ptr_flag_bitsILi8EEENSS_INS5_IJNSA_ILi8EEESH_EEENS5_IJSH_SB_EEEEEEEvNS4_8identityENS4_13SM90_TMA_LOADES1A_vS1B_EENS_8epilogue10collective18CollectiveEpilogueINS1E_23Sm100TmaWarpSpecializedILi2ELi2ELi32ELb0ELb0EEEJSI_NS5_IJNSS_ISF_SB_EES1J_EEEaSJ_aSJ_NS1E_6fusion15FusionCallbacksIS1I_NS1L_17LinearCombinationIaiaiLNS_15FloatRoundStyleE2EEESI_S1K_JEEENS4_5SM1004TMEM4LOAD26SM100_TMEM_LOAD_16dp32b32xES1C_NS11_INS12_ILi2ELi4ELi3EEES15_NSS_INS5_IJS16_SF_EEENS5_IJSF_SB_EEEEEEENS4_39AutoVectorizingCopyWithAssumedAlignmentILi128EEENS4_14SM90_TMA_STOREES1Z_S21_S21_EEEvvEEEEvNT_6ParamsE:
        .type           _ZN7cutlass13device_kernelINS_4gemm6kernel13GemmUniversalIN4cute5tupleIJiiiiEEENS1_10collective13CollectiveMmaINS1_35MainloopSm100TmaUmmaWarpSpecializedILi34ELi2ELi4ENS5_IJNS4_1CILi1EEENSA_ILi2EEESB_EEEEENS5_IJNSA_ILi64EEENSA_ILi128EEENSA_ILi32EEEEEEaNS5_IJlSB_lEEEaSJ_NS4_8TiledMMAINS4_8MMA_AtomIJNS4_15SM100_MMA_S8_SSIaaiLi64ELi128ELNS4_4UMMA5MajorE0ELSO_0ELNSN_8SaturateE0EEEEEENS4_6LayoutINS5_IJSB_SB_SB_EEENS5_IJNSA_ILi0EEESU_SU_EEEEENS5_IJNS4_10UnderscoreESX_SX_EEEEENS4_23SM90_TMA_LOAD_MULTICASTENS4_14ComposedLayoutINS4_7SwizzleILi1ELi4ELi3EEENS4_18smem_ptr_flag_bitsILi8EEENSS_INS5_IJNSA_ILi8EEESH_EEENS5_IJSH_SB_EEEEEEEvNS4_8identityENS4_13SM90_TMA_LOADES1A_vS1B_EENS_8epilogue10collective18CollectiveEpilogueINS1E_23Sm100TmaWarpSpecializedILi2ELi2ELi32ELb0ELb0EEEJSI_NS5_IJNSS_ISF_SB_EES1J_EEEaSJ_aSJ_NS1E_6fusion15FusionCallbacksIS1I_NS1L_17LinearCombinationIaiaiLNS_15FloatRoundStyleE2EEESI_S1K_JEEENS4_5SM1004TMEM4LOAD26SM100_TMEM_LOAD_16dp32b32xES1C_NS11_INS12_ILi2ELi4ELi3EEES15_NSS_INS5_IJS16_SF_EEENS5_IJSF_SB_EEEEEEENS4_39AutoVectorizingCopyWithAssumedAlignmentILi128EEENS4_14SM90_TMA_STOREES1Z_S21_S21_EEEvvEEEEvNT_6ParamsE,@function
        .size           _ZN7cutlass13device_kernelINS_4gemm6kernel13GemmUniversalIN4cute5tupleIJiiiiEEENS1_10collective13CollectiveMmaINS1_35MainloopSm100TmaUmmaWarpSpecializedILi34ELi2ELi4ENS5_IJNS4_1CILi1EEENSA_ILi2EEESB_EEEEENS5_IJNSA_ILi64EEENSA_ILi128EEENSA_ILi32EEEEEEaNS5_IJlSB_lEEEaSJ_NS4_8TiledMMAINS4_8MMA_AtomIJNS4_15SM100_MMA_S8_SSIaaiLi64ELi128ELNS4_4UMMA5MajorE0ELSO_0ELNSN_8SaturateE0EEEEEENS4_6LayoutINS5_IJSB_SB_SB_EEENS5_IJNSA_ILi0EEESU_SU_EEEEENS5_IJNS4_10UnderscoreESX_SX_EEEEENS4_23SM90_TMA_LOAD_MULTICASTENS4_14ComposedLayoutINS4_7SwizzleILi1ELi4ELi3EEENS4_18smem_ptr_flag_bitsILi8EEENSS_INS5_IJNSA_ILi8EEESH_EEENS5_IJSH_SB_EEEEEEEvNS4_8identityENS4_13SM90_TMA_LOADES1A_vS1B_EENS_8epilogue10collective18CollectiveEpilogueINS1E_23Sm100TmaWarpSpecializedILi2ELi2ELi32ELb0ELb0EEEJSI_NS5_IJNSS_ISF_SB_EES1J_EEEaSJ_aSJ_NS1E_6fusion15FusionCallbacksIS1I_NS1L_17LinearCombinationIaiaiLNS_15FloatRoundStyleE2EEESI_S1K_JEEENS4_5SM1004TMEM4LOAD26SM100_TMEM_LOAD_16dp32b32xES1C_NS11_INS12_ILi2ELi4ELi3EEES15_NSS_INS5_IJS16_SF_EEENS5_IJSF_SB_EEEEEEENS4_39AutoVectorizingCopyWithAssumedAlignmentILi128EEENS4_14SM90_TMA_STOREES1Z_S21_S21_EEEvvEEEEvNT_6ParamsE,(.L_x_240 - _ZN7cutlass13device_kernelINS_4gemm6kernel13GemmUniversalIN4cute5tupleIJiiiiEEENS1_10collective13CollectiveMmaINS1_35MainloopSm100TmaUmmaWarpSpecializedILi34ELi2ELi4ENS5_IJNS4_1CILi1EEENSA_ILi2EEESB_EEEEENS5_IJNSA_ILi64EEENSA_ILi128EEENSA_ILi32EEEEEEaNS5_IJlSB_lEEEaSJ_NS4_8TiledMMAINS4_8MMA_AtomIJNS4_15SM100_MMA_S8_SSIaaiLi64ELi128ELNS4_4UMMA5MajorE0ELSO_0ELNSN_8SaturateE0EEEEEENS4_6LayoutINS5_IJSB_SB_SB_EEENS5_IJNSA_ILi0EEESU_SU_EEEEENS5_IJNS4_10UnderscoreESX_SX_EEEEENS4_23SM90_TMA_LOAD_MULTICASTENS4_14ComposedLayoutINS4_7SwizzleILi1ELi4ELi3EEENS4_18smem_ptr_flag_bitsILi8EEENSS_INS5_IJNSA_ILi8EEESH_EEENS5_IJSH_SB_EEEEEEEvNS4_8identityENS4_13SM90_TMA_LOADES1A_vS1B_EENS_8epilogue10collective18CollectiveEpilogueINS1E_23Sm100TmaWarpSpecializedILi2ELi2ELi32ELb0ELb0EEEJSI_NS5_IJNSS_ISF_SB_EES1J_EEEaSJ_aSJ_NS1E_6fusion15FusionCallbacksIS1I_NS1L_17LinearCombinationIaiaiLNS_15FloatRoundStyleE2EEESI_S1K_JEEENS4_5SM1004TMEM4LOAD26SM100_TMEM_LOAD_16dp32b32xES1C_NS11_INS12_ILi2ELi4ELi3EEES15_NSS_INS5_IJS16_SF_EEENS5_IJSF_SB_EEEEEEENS4_39AutoVectorizingCopyWithAssumedAlignmentILi128EEENS4_14SM90_TMA_STOREES1Z_S21_S21_EEEvvEEEEvNT_6ParamsE)
        .other          _ZN7cutlass13device_kernelINS_4gemm6kernel13GemmUniversalIN4cute5tupleIJiiiiEEENS1_10collective13CollectiveMmaINS1_35MainloopSm100TmaUmmaWarpSpecializedILi34ELi2ELi4ENS5_IJNS4_1CILi1EEENSA_ILi2EEESB_EEEEENS5_IJNSA_ILi64EEENSA_ILi128EEENSA_ILi32EEEEEEaNS5_IJlSB_lEEEaSJ_NS4_8TiledMMAINS4_8MMA_AtomIJNS4_15SM100_MMA_S8_SSIaaiLi64ELi128ELNS4_4UMMA5MajorE0ELSO_0ELNSN_8SaturateE0EEEEEENS4_6LayoutINS5_IJSB_SB_SB_EEENS5_IJNSA_ILi0EEESU_SU_EEEEENS5_IJNS4_10UnderscoreESX_SX_EEEEENS4_23SM90_TMA_LOAD_MULTICASTENS4_14ComposedLayoutINS4_7SwizzleILi1ELi4ELi3EEENS4_18smem_ptr_flag_bitsILi8EEENSS_INS5_IJNSA_ILi8EEESH_EEENS5_IJSH_SB_EEEEEEEvNS4_8identityENS4_13SM90_TMA_LOADES1A_vS1B_EENS_8epilogue10collective18CollectiveEpilogueINS1E_23Sm100TmaWarpSpecializedILi2ELi2ELi32ELb0ELb0EEEJSI_NS5_IJNSS_ISF_SB_EES1J_EEEaSJ_aSJ_NS1E_6fusion15FusionCallbacksIS1I_NS1L_17LinearCombinationIaiaiLNS_15FloatRoundStyleE2EEESI_S1K_JEEENS4_5SM1004TMEM4LOAD26SM100_TMEM_LOAD_16dp32b32xES1C_NS11_INS12_ILi2ELi4ELi3EEES15_NSS_INS5_IJS16_SF_EEENS5_IJSF_SB_EEEEEEENS4_39AutoVectorizingCopyWithAssumedAlignmentILi128EEENS4_14SM90_TMA_STOREES1Z_S21_S21_EEEvvEEEEvNT_6ParamsE,@"STO_CUDA_ENTRY STV_DEFAULT"
_ZN7cutlass13device_kernelINS_4gemm6kernel13GemmUniversalIN4cute5tupleIJiiiiEEENS1_10collective13CollectiveMmaINS1_35MainloopSm100TmaUmmaWarpSpecializedILi34ELi2ELi4ENS5_IJNS4_1CILi1EEENSA_ILi2EEESB_EEEEENS5_IJNSA_ILi64EEENSA_ILi128EEENSA_ILi32EEEEEEaNS5_IJlSB_lEEEaSJ_NS4_8TiledMMAINS4_8MMA_AtomIJNS4_15SM100_MMA_S8_SSIaaiLi64ELi128ELNS4_4UMMA5MajorE0ELSO_0ELNSN_8SaturateE0EEEEEENS4_6LayoutINS5_IJSB_SB_SB_EEENS5_IJNSA_ILi0EEESU_SU_EEEEENS5_IJNS4_10UnderscoreESX_SX_EEEEENS4_23SM90_TMA_LOAD_MULTICASTENS4_14ComposedLayoutINS4_7SwizzleILi1ELi4ELi3EEENS4_18smem_ptr_flag_bitsILi8EEENSS_INS5_IJNSA_ILi8EEESH_EEENS5_IJSH_SB_EEEEEEEvNS4_8identityENS4_13SM90_TMA_LOADES1A_vS1B_EENS_8epilogue10collective18CollectiveEpilogueINS1E_23Sm100TmaWarpSpecializedILi2ELi2ELi32ELb0ELb0EEEJSI_NS5_IJNSS_ISF_SB_EES1J_EEEaSJ_aSJ_NS1E_6fusion15FusionCallbacksIS1I_NS1L_17LinearCombinationIaiaiLNS_15FloatRoundStyleE2EEESI_S1K_JEEENS4_5SM1004TMEM4LOAD26SM100_TMEM_LOAD_16dp32b32xES1C_NS11_INS12_ILi2ELi4ELi3EEES15_NSS_INS5_IJS16_SF_EEENS5_IJSF_SB_EEEEEEENS4_39AutoVectorizingCopyWithAssumedAlignmentILi128EEENS4_14SM90_TMA_STOREES1Z_S21_S21_EEEvvEEEEvNT_6ParamsE:
[----:B------:R-:W1:Y:S01]  /*0000*/  LDC R1, c[0x0][0x37c] ;  /* 0x0000df00ff017b82 */ /* 0x000e620000000800 */
[----:B------:R-:W2:Y:S01]  /*0010*/  S2R R84, SR_TID.X ;  /* 0x0000000000547919 */ /* 0x000ea20000002100 */
[----:B------:R-:W3:Y:S01]  /*0020*/  LDCU.64 UR8, c[0x0][0x890] ;  /* 0x00011200ff0877ac */ /* 0x000ee20008000a00 */
[----:B------:R-:W-:Y:S02]  /*0030*/  PRMT R74, RZ, 0x7610, R74 ;  /* 0x00007610ff4a7816 */ /* 0x000fe4000000004a */
[----:B------:R-:W-:Y:S01]  /*0040*/  ELECT P3, URZ, PT ;  /* 0x0000000000ff782f */ /* 0x000fe20003860000 */
[----:B---3--:R-:W-:-:S04]  /*0050*/  UISETP.NE.U32.AND UP0, UPT, UR8, URZ, UPT ;  /* 0x000000ff0800728c */ /* 0x008fc8000bf05070 */
[----:B------:R-:W-:Y:S01]  /*0060*/  UISETP.NE.AND.EX UP0, UPT, UR9, URZ, UPT, UP0 ;  /* 0x000000ff0900728c */ /* 0x000fe2000bf05300 */
[----:B--2---:R-:W-:-:S05]  /*0070*/  SHF.R.U32.HI R75, RZ, 0x5, R84 ;  /* 0x00000005ff4b7819 */ /* 0x004fca0000011654 */
[----:B------:R-:W2:Y:S02]  /*0080*/  SHFL.IDX PT, R0, R75, RZ, 0x1f ;  /* 0x00001fff4b007589 */ /* 0x000ea400000e0000 */
[----:B--2---:R-:W-:Y:S01]  /*0090*/  R2UR UR17, R0 ;  /* 0x00000000001172ca */ /* 0x004fe200000e0000 */
[----:B-1----:R-:W-:-:S14]  /*00a0*/  BRA.U UP0, `(.L_x_0) ;  /* 0x0000000100307547 */ /* 0x002fdc000b800000 */
[----:B------:R-:W1:Y:S02]  /*00b0*/  LDCU.64 UR4, c[0x0][0x888] ;  /* 0x00011100ff0477ac */ /* 0x000e640008000a00 */
[----:B-1----:R-:W-:-:S04]  /*00c0*/  UISETP.NE.U32.AND UP0, UPT, UR4, URZ, UPT ;  /* 0x000000ff0400728c */ /* 0x002fc8000bf05070 */
[----:B------:R-:W-:-:S09]  /*00d0*/  UISETP.NE.AND.EX UP0, UPT, UR5, URZ, UPT, UP0 ;  /* 0x000000ff0500728c */ /* 0x000fd2000bf05300 */
[----:B------:R-:W-:Y:S05]  /*00e0*/  BRA.U !UP0, `(.L_x_1) ;  /* 0x0000000108147547 */ /* 0x000fea000b800000 */
[----:B------:R-:W1:Y:S01]  /*00f0*/  LDC.64 R40, c[0x0][0x888] ;  /* 0x00022200ff287b82 */ /* 0x000e620000000a00 */
[----:B------:R-:W1:Y:S02]  /*0100*/  LDCU.64 UR4, c[0x0][0x358] ;  /* 0x00006b00ff0477ac */ /* 0x000e640008000a00 */
[----:B-1----:R1:W5:Y:S01]  /*0110*/  LDG.E R40, desc[UR4][R40.64] ;  /* 0x0000000428287981 */ /* 0x002362000c1e1900 */
[----:B------:R-:W-:Y:S01]  /*0120*/  HFMA2 R74, -RZ, RZ, 0, 5.9604644775390625e-08 ;  /* 0x00000001ff4a7431 */ /* 0x000fe200000001ff */
[----:B------:R-:W-:Y:S05]  /*0130*/  BRA `(.L_x_0) ;  /* 0x00000000000c7947 */ /* 0x000fea0003800000 */
.L_x_1:
[----:B------:R-:W1:Y:S01]  /*0140*/  LDCU UR4, c[0x0][0x880] ;  /* 0x00011000ff0477ac */ /* 0x000e620008000800 */
[----:B------:R-:W-:Y:S01]  /*0150*/  HFMA2 R74, -RZ, RZ, 0, 5.9604644775390625e-08 ;  /* 0x00000001ff4a7431 */ /* 0x000fe200000001ff */
[----:B-1----:R-:W-:-:S07]  /*0160*/  MOV R40, UR4 ;  /* 0x0000000400287c02 */ /* 0x002fce0008000f00 */
.L_x_0:
[----:B------:R-:W2:Y:S02]  /*0170*/  LDCU.64 UR4, c[0x0][0x8b0] ;  /* 0x00011600ff0477ac */ /* 0x000ea40008000a00 */
[----:B--2---:R-:W-:-:S04]  /*0180*/  UISETP.NE.U32.AND UP0, UPT, UR4, URZ, UPT ;  /* 0x000000ff0400728c */ /* 0x004fc8000bf05070 */
[----:B------:R-:W-:-:S09]  /*0190*/  UISETP.NE.AND.EX UP0, UPT, UR5, URZ, UPT, UP0 ;  /* 0x000000ff0500728c */ /* 0x000fd2000bf05300 */
[----:B------:R-:W-:Y:S05]  /*01a0*/  BRA.U UP0, `(.L_x_2) ;  /* 0x0000000100287547 */ /* 0x000fea000b800000 */
[----:B------:R-:W2:Y:S02]  /*01b0*/  LDCU.64 UR4, c[0x0][0x8a8] ;  /* 0x00011500ff0477ac */ /* 0x000ea40008000a00 */
[----:B--2---:R-:W-:-:S04]  /*01c0*/  UISETP.NE.U32.AND UP0, UPT, UR4, URZ, UPT ;  /* 0x000000ff0400728c */ /* 0x004fc8000bf05070 */
[----:B------:R-:W-:-:S09]  /*01d0*/  UISETP.NE.AND.EX UP0, UPT, UR5, URZ, UPT, UP0 ;  /* 0x000000ff0500728c */ /* 0x000fd2000bf05300 */
[----:B------:R-:W-:Y:S05]  /*01e0*/  BRA.U !UP0, `(.L_x_3) ;  /* 0x0000000108107547 */ /* 0x000fea000b800000 */
[----:B------:R-:W2:Y:S01]  /*01f0*/  LDC.64 R38, c[0x0][0x8a8] ;  /* 0x00022a00ff267b82 */ /* 0x000ea20000000a00 */
[----:B------:R-:W2:Y:S02]  /*0200*/  LDCU.64 UR4, c[0x0][0x358] ;  /* 0x00006b00ff0477ac */ /* 0x000ea40008000a00 */
[----:B--2---:R2:W5:Y:S01]  /*0210*/  LDG.E R38, desc[UR4][R38.64] ;  /* 0x0000000426267981 */ /* 0x004562000c1e1900 */
[----:B------:R-:W-:Y:S05]  /*0220*/  BRA `(.L_x_2) ;  /* 0x0000000000087947 */ /* 0x000fea0003800000 */
.L_x_3:
[----:B------:R-:W2:Y:S02]  /*0230*/  LDCU UR4, c[0x0][0x8a0] ;  /* 0x00011400ff0477ac */ /* 0x000ea40008000800 */
[----:B--2---:R-:W-:Y:S02]  /*0240*/  MOV R38, UR4 ;  /* 0x0000000400267c02 */ /* 0x004fe40008000f00 */
.L_x_2:
[----:B------:R-:W-:Y:S01]  /*0250*/  IMAD.U32 R0, RZ, RZ, UR17 ;  /* 0x00000011ff007e24 */ /* 0x000fe2000f8e00ff */
[----:B------:R-:W-:Y:S04]  /*0260*/  BSSY.RECONVERGENT B0, `(.L_x_4) ;  /* 0x000000c000007945 */ /* 0x000fe80003800200 */
[C---:B------:R-:W-:Y:S02]  /*0270*/  ISETP.NE.OR P1, PT, R0.reuse, 0x1, !P3 ;  /* 0x000000010000780c */ /* 0x040fe40005f25670 */
[----:B------:R-:W-:-:S11]  /*0280*/  ISETP.NE.OR P0, PT, R0, 0x3, !P3 ;  /* 0x000000030000780c */ /* 0x000fd60005f05670 */
[----:B------:R-:W-:Y:S05]  /*0290*/  @P1 BRA `(.L_x_5) ;  /* 0x0000000000201947 */ /* 0x000fea0003800000 */
[----:B------:R-:W3:Y:S02]  /*02a0*/  LDCU.64 UR4, c[0x0][0x348] ;  /* 0x00006900ff0477ac */ /* 0x000ee40008000a00 */
[----:B---3--:R-:W-:Y:S02]  /*02b0*/  UIADD3 UR6, UP1, UPT, UR4, 0x80, URZ ;  /* 0x0000008004067890 */ /* 0x008fe4000ff3e0ff */
[----:B------:R-:W-:Y:S02]  /*02c0*/  UIADD3 UR4, UP0, UPT, UR4, 0x180, URZ ;  /* 0x0000018004047890 */ /* 0x000fe4000ff1e0ff */
[----:B------:R-:W-:Y:S02]  /*02d0*/  UIADD3.X UR7, UPT, UPT, URZ, UR5, URZ, UP1, !UPT ;  /* 0x00000005ff077290 */ /* 0x000fe40008ffe4ff */
[----:B------:R-:W-:-:S07]  /*02e0*/  UIADD3.X UR5, UPT, UPT, URZ, UR5, URZ, UP0, !UPT ;  /* 0x00000005ff057290 */ /* 0x000fce00087fe4ff */
[----:B------:R3:W-:Y:S02]  /*02f0*/  UTMACCTL.PF [UR6] ;  /* 0x00000000060079b9 */ /* 0x0007e40008040000 */
[----:B------:R3:W-:Y:S02]  /*0300*/  UTMACCTL.PF [UR4] ;  /* 0x00000000040079b9 */ /* 0x0007e40008040000 */
[----:B---3--:R-:W-:Y:S01]  /*0310*/  NOP ;  /* 0x0000000000007918 */ /* 0x008fe20000000000 */
.L_x_5:
[----:B------:R-:W-:Y:S05]  /*0320*/  BSYNC.RECONVERGENT B0 ;  /* 0x0000000000007941 */ /* 0x000fea0003800200 */
.L_x_4:
[----:B------:R-:W-:Y:S04]  /*0330*/  BSSY.RECONVERGENT B0, `(.L_x_6) ;  /* 0x000000a000007945 */ /* 0x000fe80003800200 */
        /* <DEDUP_REMOVED lines=9> */
.L_x_7:
[----:B------:R-:W-:Y:S05]  /*03d0*/  BSYNC.RECONVERGENT B0 ;  /* 0x0000000000007941 */ /* 0x000fea0003800200 */
.L_x_6:
[----:B------:R-:W3:Y:S01]  /*03e0*/  LDCU.64 UR4, c[0x0][0x888] ;  /* 0x00011100ff0477ac */ /* 0x000ee20008000a00 */
[----:B------:R-:W-:Y:S02]  /*03f0*/  UISETP.EQ.U32.AND UP1, UPT, UR8, URZ, UPT ;  /* 0x000000ff0800728c */ /* 0x000fe4000bf22070 */
[----:B------:R-:W-:Y:S02]  /*0400*/  UPLOP3.LUT UP3, UPT, UPT, UPT, UPT, 0x80, 0x8 ;  /* 0x000000000008789c */ /* 0x000fe40003f6f070 */
[----:B---3--:R-:W-:-:S04]  /*0410*/  UISETP.NE.U32.AND UP0, UPT, UR4, URZ, UPT ;  /* 0x000000ff0400728c */ /* 0x008fc8000bf05070 */
[----:B------:R-:W-:-:S04]  /*0420*/  UISETP.NE.AND.EX UP0, UPT, UR5, URZ, UPT, UP0 ;  /* 0x000000ff0500728c */ /* 0x000fc8000bf05300 */
[----:B------:R-:W-:-:S04]  /*0430*/  UISETP.EQ.OR.EX UP2, UPT, UR9, URZ, !UP0, UP1 ;  /* 0x000000ff0900728c */ /* 0x000fc8000c742710 */
[----:B------:R-:W-:-:S06]  /*0440*/  UP2UR UR4, UPR, URZ, 0x4 ;  /* 0x00000004ff047883 */ /* 0x000fcc0008000000 */
[----:B------:R-:W-:Y:S01]  /*0450*/  MOV R77, UR4 ;  /* 0x00000004004d7c02 */ /* 0x000fe20008000f00 */
[----:B------:R-:W-:Y:S06]  /*0460*/  BRA.U !UP2, `(.L_x_8) ;  /* 0x000000010a207547 */ /* 0x000fec000b800000 */
[----:B-----5:R-:W-:Y:S01]  /*0470*/  R2UR UR5, R40 ;  /* 0x00000000280572ca */ /* 0x020fe200000e0000 */
[----:B------:R-:W-:Y:S02]  /*0480*/  UISETP.NE.U32.AND UP1, UPT, UR8, URZ, UPT ;  /* 0x000000ff0800728c */ /* 0x000fe4000bf25070 */
[----:B------:R-:W-:Y:S02]  /*0490*/  USEL UR4, URZ, 0xffffffff, UP0 ;  /* 0xffffffffff047887 */ /* 0x000fe40008000000 */
[----:B------:R-:W-:-:S08]  /*04a0*/  UISETP.NE.AND.EX UP1, UPT, UR9, URZ, UPT, UP1 ;  /* 0x000000ff0900728c */ /* 0x000fd0000bf25310 */
[----:B------:R-:W-:-:S04]  /*04b0*/  UISETP.NE.AND UP0, UPT, UR5, URZ, UPT ;  /* 0x000000ff0500728c */ /* 0x000fc8000bf05270 */
[----:B------:R-:W-:-:S04]  /*04c0*/  @!UP1 USEL UR4, URZ, 0xffffffff, UP0 ;  /* 0xffffffffff049887 */ /* 0x000fc80008000000 */
[----:B------:R-:W-:-:S04]  /*04d0*/  ULOP3.LUT UR4, UR4, 0x1, URZ, 0xc0, !UPT ;  /* 0x0000000104047892 */ /* 0x000fc8000f8ec0ff */
[----:B------:R-:W-:-:S11]  /*04e0*/  UISETP.NE.U32.AND UP3, UPT, UR4, 0x1, UPT ;  /* 0x000000010400788c */ /* 0x000fd6000bf65070 */
.L_x_8:
[----:B------:R-:W3:Y:S01]  /*04f0*/  SHFL.IDX PT, R2, R75, RZ, 0x1f ;  /* 0x00001fff4b027589 */ /* 0x000ee200000e0000 */
[----:B------:R-:W-:-:S04]  /*0500*/  UISETP.NE.AND UP0, UPT, UR17, 0x2, UPT ;  /* 0x000000021100788c */ /* 0x000fc8000bf05270 */
[----:B------:R-:W-:Y:S01]  /*0510*/  USEL UR37, URZ, 0x1, UP0 ;  /* 0x00000001ff257887 */ /* 0x000fe20008000000 */
[----:B---3--:R-:W-:-:S13]  /*0520*/  ISETP.NE.AND P0, PT, R2, RZ, PT ;  /* 0x000000ff0200720c */ /* 0x008fda0003f05270 */
[----:B------:R-:W-:Y:S05]  /*0530*/  @P0 BRA `(.L_x_9) ;  /* 0x0000000400540947 */ /* 0x000fea0003800000 */
[----:B------:R-:W-:Y:S01]  /*0540*/  ELECT P0, URZ, PT ;  /* 0x0000000000ff782f */ /* 0x000fe20003800000 */
[----:B------:R-:W-:-:S12]  /*0550*/  BSSY.RECONVERGENT B0, `(.L_x_9) ;  /* 0x0000053000007945 */ /* 0x000fd80003800200 */
[----:B------:R-:W-:Y:S05]  /*0560*/  @!P0 BRA `(.L_x_10) ;  /* 0x0000000400448947 */ /* 0x000fea0003800000 */
[----:B------:R-:W3:Y:S01]  /*0570*/  S2UR UR4, SR_CgaCtaId ;  /* 0x00000000000479c3 */ /* 0x000ee20000008800 */
[----:B------:R-:W-:Y:S01]  /*0580*/  UMOV UR5, 0x400 ;  /* 0x0000040000057882 */ /* 0x000fe20000000000 */
[----:B------:R-:W-:Y:S01]  /*0590*/  UMOV UR8, 0x1 ;  /* 0x0000000100087882 */ /* 0x000fe20000000000 */
[----:B------:R-:W-:Y:S01]  /*05a0*/  UMOV UR6, 0x2 ;  /* 0x0000000200067882 */ /* 0x000fe20000000000 */
[----:B------:R-:W-:-:S04]  /*05b0*/  UIADD3 UR8, UPT, UPT, -UR8, 0x100000, URZ ;  /* 0x0010000008087890 */ /* 0x000fc8000fffe1ff */
[----:B------:R-:W-:Y:S02]  /*05c0*/  USHF.L.U32 UR9, UR8, 0xb, URZ ;  /* 0x0000000b08097899 */ /* 0x000fe400080006ff */
[----:B------:R-:W-:Y:S02]  /*05d0*/  USHF.L.U32 UR8, UR8, 0x1, URZ ;  /* 0x0000000108087899 */ /* 0x000fe400080006ff */
[----:B------:R-:W-:-:S04]  /*05e0*/  UIADD3 UR6, UPT, UPT, -UR6, 0x100000, URZ ;  /* 0x0010000006067890 */ /* 0x000fc8000fffe1ff */
[----:B------:R-:W-:Y:S02]  /*05f0*/  USHF.L.U32 UR7, UR6, 0xb, URZ ;  /* 0x0000000b06077899 */ /* 0x000fe400080006ff */
[----:B------:R-:W-:Y:S02]  /*0600*/  USHF.L.U32 UR6, UR6, 0x1, URZ ;  /* 0x0000000106067899 */ /* 0x000fe400080006ff */
[----:B---3--:R-:W-:Y:S01]  /*0610*/  ULEA UR4, UR4, UR5, 0x18 ;  /* 0x0000000504047291 */ /* 0x008fe2000f8ec0ff */
[----:B------:R-:W3:Y:S11]  /*0620*/  FENCE.VIEW.ASYNC.S ;  /* 0x00000000000073c6 */ /* 0x000ef60000000000 */
[----:B---3--:R3:W4:Y:S01]  /*0630*/  SYNCS.EXCH.64 URZ, [UR4], UR8 ;  /* 0x0000000804ff75b2 */ /* 0x0087220008000100 */
[----:B------:R3:W1:Y:S01]  /*0640*/  SYNCS.EXCH.64 URZ, [UR4+0x110], UR6 ;  /* 0x0001100604ff75b2 */ /* 0x0006620008000100 */
        /* <DEDUP_REMOVED lines=65> */
[----:B------:R3:W1:Y:S02]  /*0a60*/  SYNCS.EXCH.64 URZ, [UR4+0x218], UR6 ;  /* 0x0002180604ff75b2 */ /* 0x0006640008000100 */
[----:B---34-:R-:W-:Y:S01]  /*0a70*/  NOP ;  /* 0x0000000000007918 */ /* 0x018fe20000000000 */
.L_x_10:
[----:B------:R-:W-:Y:S05]  /*0a80*/  BSYNC.RECONVERGENT B0 ;  /* 0x0000000000007941 */ /* 0x000fea0003800200 */
.L_x_9:
[----:B------:R-:W3:Y:S01]  /*0a90*/  SHFL.IDX PT, R2, R75, RZ, 0x1f ;  /* 0x00001fff4b027589 */ /* 0x000ee200000e0000 */
[----:B------:R-:W-:Y:S01]  /*0aa0*/  NOP ;  /* 0x0000000000007918 */ /* 0x000fe20000000000 */
[----:B---3--:R-:W-:-:S13]  /*0ab0*/  ISETP.NE.AND P0, PT, R2, 0x1, PT ;  /* 0x000000010200780c */ /* 0x008fda0003f05270 */
[----:B------:R-:W-:Y:S05]  /*0ac0*/  @P0 BRA `(.L_x_11) ;  /* 0x0000000000480947 */ /* 0x000fea0003800000 */
        /* <DEDUP_REMOVED lines=9> */
[----:B------:R-:W-:Y:S01]  /*0b60*/  USHF.L.U32 UR6, UR6, 0x1, URZ ;  /* 0x0000000106067899 */ /* 0x000fe200080006ff */
[----:B------:R-:W-:Y:S01]  /*0b70*/  ELECT P0, URZ, PT ;  /* 0x0000000000ff782f */ /* 0x000fe20003800000 */
[----:B---3--:R-:W-:Y:S01]  /*0b80*/  ULEA UR4, UR4, UR5, 0x18 ;  /* 0x0000000504047291 */ /* 0x008fe2000f8ec0ff */
[----:B------:R-:W3:Y:S11]  /*0b90*/  FENCE.VIEW.ASYNC.S ;  /* 0x00000000000073c6 */ /* 0x000ef60000000000 */
[----:B---3--:R3:W4:Y:S01]  /*0ba0*/  SYNCS.EXCH.64 URZ, [UR4+0x220], UR8 ;  /* 0x0002200804ff75b2 */ /* 0x0087220008000100 */
[----:B------:R3:W1:Y:S01]  /*0bb0*/  SYNCS.EXCH.64 URZ, [UR4+0x230], UR6 ;  /* 0x0002300604ff75b2 */ /* 0x0006620008000100 */
[----:B------:R3:W1:Y:S01]  /*0bc0*/  SYNCS.EXCH.64 URZ, [UR4+0x228], UR8 ;  /* 0x0002280804ff75b2 */ /* 0x0006620008000100 */
[----:B------:R3:W1:Y:S01]  /*0bd0*/  SYNCS.EXCH.64 URZ, [UR4+0x238], UR6 ;  /* 0x0002380604ff75b2 */ /* 0x0006620008000100 */
[----:B------:R-:W-:Y:S01]  /*0be0*/  NOP ;  /* 0x0000000000007918 */ /* 0x000fe20000000000 */
.L_x_11:
[----:B------:R-:W2:Y:S01]  /*0bf0*/  SHFL.IDX PT, R2, R75, RZ, 0x1f ;  /* 0x00001fff4b027589 */ /* 0x000ea200000e0000 */
[----:B------:R-:W-:Y:S01]  /*0c00*/  NOP ;  /* 0x0000000000007918 */ /* 0x000fe20000000000 */
[----:B--2---:R-:W-:-:S13]  /*0c10*/  ISETP.NE.AND P0, PT, R2, 0x3, PT ;  /* 0x000000030200780c */ /* 0x004fda0003f05270 */
[----:B------:R-:W-:Y:S05]  /*0c20*/  @P0 BRA `(.L_x_12) ;  /* 0x0000000000300947 */ /* 0x000fea0003800000 */
[----:B---3--:R-:W2:Y:S01]  /*0c30*/  S2UR UR6, SR_CgaCtaId ;  /* 0x00000000000679c3 */ /* 0x008ea20000008800 */
[----:B------:R-:W-:Y:S01]  /*0c40*/  UMOV UR4, 0x400 ;  /* 0x0000040000047882 */ /* 0x000fe20000000000 */
[----:B------:R-:W-:Y:S01]  /*0c50*/  UMOV UR5, 0x20 ;  /* 0x0000002000057882 */ /* 0x000fe20000000000 */
[----:B------:R-:W-:Y:S01]  /*0c60*/  ELECT P0, URZ, PT ;  /* 0x0000000000ff782f */ /* 0x000fe20003800000 */
[----:B--2---:R-:W-:Y:S02]  /*0c70*/  ULEA UR6, UR6, UR4, 0x18 ;  /* 0x0000000406067291 */ /* 0x004fe4000f8ec0ff */
[----:B------:R-:W-:-:S04]  /*0c80*/  UIADD3 UR4, UPT, UPT, -UR5, 0x100000, URZ ;  /* 0x0010000005047890 */ /* 0x000fc8000fffe1ff */
[----:B------:R-:W-:Y:S02]  /*0c90*/  USHF.L.U32 UR5, UR4, 0xb, URZ ;  /* 0x0000000b04057899 */ /* 0x000fe400080006ff */
[----:B------:R-:W-:Y:S01]  /*0ca0*/  USHF.L.U32 UR4, UR4, 0x1, URZ ;  /* 0x0000000104047899 */ /* 0x000fe200080006ff */
[----:B------:R-:W2:Y:S11]  /*0cb0*/  FENCE.VIEW.ASYNC.S ;  /* 0x00000000000073c6 */ /* 0x000eb60000000000 */
[----:B--2---:R2:W3:Y:S01]  /*0cc0*/  SYNCS.EXCH.64 URZ, [UR6+0x240], UR4 ;  /* 0x0002400406ff75b2 */ /* 0x0044e20008000100 */
[----:B------:R2:W1:Y:S01]  /*0cd0*/  SYNCS.EXCH.64 URZ, [UR6+0x248], UR4 ;  /* 0x0002480406ff75b2 */ /* 0x0004620008000100 */
[----:B------:R-:W-:Y:S01]  /*0ce0*/  NOP ;  /* 0x0000000000007918 */ /* 0x000fe20000000000 */
.L_x_12:
[----:B------:R-:W4:Y:S01]  /*0cf0*/  SHFL.IDX PT, R2, R75, RZ, 0x1f ;  /* 0x00001fff4b027589 */ /* 0x000f2200000e0000 */
[----:B------:R-:W-:Y:S01]  /*0d00*/  NOP ;  /* 0x0000000000007918 */ /* 0x000fe20000000000 */
[----:B----4-:R-:W-:-:S13]  /*0d10*/  ISETP.NE.AND P0, PT, R2, 0x4, PT ;  /* 0x000000040200780c */ /* 0x010fda0003f05270 */
[----:B------:R-:W-:Y:S05]  /*0d20*/  @P0 BRA `(.L_x_13) ;  /* 0x00000000004c0947 */ /* 0x000fea0003800000 */
[----:B--23--:R-:W2:Y:S01]  /*0d30*/  S2UR UR6, SR_CgaCtaId ;  /* 0x00000000000679c3 */ /* 0x00cea20000008800 */
[----:B------:R-:W-:Y:S01]  /*0d40*/  UMOV UR4, 0x1e0 ;  /* 0x000001e000047882 */ /* 0x000fe20000000000 */
[----:B------:R-:W-:Y:S01]  /*0d50*/  UMOV UR5, 0x400 ;  /* 0x0000040000057882 */ /* 0x000fe20000000000 */
[----:B------:R-:W-:Y:S01]  /*0d60*/  USEL UR4, UR4, 0x1a0, UP3 ;  /* 0x000001a004047887 */ /* 0x000fe20009800000 */
[----:B------:R-:W-:Y:S01]  /*0d70*/  UMOV UR8, 0x1 ;  /* 0x0000000100087882 */ /* 0x000fe20000000000 */
[----:B------:R-:W-:Y:S01]  /*0d80*/  ELECT P0, URZ, PT ;  /* 0x0000000000ff782f */ /* 0x000fe20003800000 */
[----:B------:R-:W-:-:S04]  /*0d90*/  UIADD3 UR8, UPT, UPT, -UR8, 0x100000, URZ ;  /* 0x0010000008087890 */ /* 0x000fc8000fffe1ff */
[----:B------:R-:W-:Y:S02]  /*0da0*/  USHF.L.U32 UR9, UR8, 0xb, URZ ;  /* 0x0000000b08097899 */ /* 0x000fe400080006ff */
[----:B------:R-:W-:Y:S02]  /*0db0*/  USHF.L.U32 UR8, UR8, 0x1, URZ ;  /* 0x0000000108087899 */ /* 0x000fe400080006ff */
[----:B--2---:R-:W-:Y:S02]  /*0dc0*/  ULEA UR6, UR6, UR5, 0x18 ;  /* 0x0000000506067291 */ /* 0x004fe4000f8ec0ff */
[----:B------:R-:W-:-:S04]  /*0dd0*/  UIADD3 UR4, UPT, UPT, -UR4, 0x100000, URZ ;  /* 0x0010000004047890 */ /* 0x000fc8000fffe1ff */
[----:B------:R-:W-:Y:S02]  /*0de0*/  USHF.L.U32 UR5, UR4, 0xb, URZ ;  /* 0x0000000b04057899 */ /* 0x000fe400080006ff */
[----:B------:R-:W-:Y:S01]  /*0df0*/  USHF.L.U32 UR4, UR4, 0x1, URZ ;  /* 0x0000000104047899 */ /* 0x000fe200080006ff */
[----:B------:R-:W2:Y:S03]  /*0e00*/  FENCE.VIEW.ASYNC.S ;  /* 0x00000000000073c6 */ /* 0x000ea60000000000 */
[----:B--2---:R4:W2:Y:S08]  /*0e10*/  SYNCS.EXCH.64 URZ, [UR6+0x250], UR8 ;  /* 0x0002500806ff75b2 */ /* 0x0048b00008000100 */
[----:B------:R4:W3:Y:S01]  /*0e20*/  SYNCS.EXCH.64 URZ, [UR6+0x260], UR4 ;  /* 0x0002600406ff75b2 */ /* 0x0008e20008000100 */
[----:B------:R4:W1:Y:S01]  /*0e30*/  SYNCS.EXCH.64 URZ, [UR6+0x258], UR8 ;  /* 0x0002580806ff75b2 */ /* 0x0008620008000100 */
[----:B------:R4:W1:Y:S02]  /*0e40*/  SYNCS.EXCH.64 URZ, [UR6+0x268], UR4 ;  /* 0x0002680406ff75b2 */ /* 0x0008640008000100 */
[----:B----4-:R-:W-:Y:S01]  /*0e50*/  NOP ;  /* 0x0000000000007918 */ /* 0x010fe20000000000 */
.L_x_13:
[----:B------:R-:W4:Y:S01]  /*0e60*/  SHFL.IDX PT, R2, R75, RZ, 0x1f ;  /* 0x00001fff4b027589 */ /* 0x000f2200000e0000 */
[----:B------:R-:W-:Y:S01]  /*0e70*/  NOP ;  /* 0x0000000000007918 */ /* 0x000fe20000000000 */
[----:B----4-:R-:W-:-:S13]  /*0e80*/  ISETP.NE.AND P0, PT, R2, 0x5, PT ;  /* 0x000000050200780c */ /* 0x010fda0003f05270 */
[----:B------:R-:W-:Y:S05]  /*0e90*/  @P0 BRA `(.L_x_14) ;  /* 0x0000000000580947 */ /* 0x000fea0003800000 */
[----:B--23--:R-:W2:Y:S01]  /*0ea0*/  S2UR UR4, SR_CgaCtaId ;  /* 0x00000000000479c3 */ /* 0x00cea20000008800 */
        /* <DEDUP_REMOVED lines=10> */
[----:B--2---:R-:W-:Y:S01]  /*0f50*/  ULEA UR4, UR4, UR5, 0x18 ;  /* 0x0000000504047291 */ /* 0x004fe2000f8ec0ff */
[----:B------:R-:W2:Y:S11]  /*0f60*/  FENCE.VIEW.ASYNC.S ;  /* 0x00000000000073c6 */ /* 0x000eb60000000000 */
[----:B--2---:R4:W2:Y:S01]  /*0f70*/  SYNCS.EXCH.64 URZ, [UR4+0x270], UR8 ;  /* 0x0002700804ff75b2 */ /* 0x0048a20008000100 */
[----:B------:R4:W3:Y:S01]  /*0f80*/  SYNCS.EXCH.64 URZ, [UR4+0x290], UR6 ;  /* 0x0002900604ff75b2 */ /* 0x0008e20008000100 */
[----:B------:R4:W1:Y:S01]  /*0f90*/  SYNCS.EXCH.64 URZ, [UR4+0x278], UR8 ;  /* 0x0002780804ff75b2 */ /* 0x0008620008000100 */
[----:B------:R4:W1:Y:S01]  /*0fa0*/  SYNCS.EXCH.64 URZ, [UR4+0x298], UR6 ;  /* 0x0002980604ff75b2 */ /* 0x0008620008000100 */
[----:B------:R4:W1:Y:S01]  /*0fb0*/  SYNCS.EXCH.64 URZ, [UR4+0x280], UR8 ;  /* 0x0002800804ff75b2 */ /* 0x0008620008000100 */
[----:B------:R4:W1:Y:S01]  /*0fc0*/  SYNCS.EXCH.64 URZ, [UR4+0x2a0], UR6 ;  /* 0x0002a00604ff75b2 */ /* 0x0008620008000100 */
[----:B------:R4:W1:Y:S01]  /*0fd0*/  SYNCS.EXCH.64 URZ, [UR4+0x288], UR8 ;  /* 0x0002880804ff75b2 */ /* 0x0008620008000100 */
[----:B------:R4:W1:Y:S02]  /*0fe0*/  SYNCS.EXCH.64 URZ, [UR4+0x2a8], UR6 ;  /* 0x0002a80604ff75b2 */ /* 0x0008640008000100 */
[----:B----4-:R-:W-:Y:S01]  /*0ff0*/  NOP ;  /* 0x0000000000007918 */ /* 0x010fe20000000000 */
.L_x_14:
[----:B------:R-:W4:Y:S01]  /*1000*/  SHFL.IDX PT, R2, R75, RZ, 0x1f ;  /* 0x00001fff4b027589 */ /* 0x000f2200000e0000 */
[----:B------:R-:W1:Y:S01]  /*1010*/  S2UR UR45, SR_CgaCtaId ;  /* 0x00000000002d79c3 */ /* 0x000e620000008800 */
[----:B------:R-:W-:Y:S01]  /*1020*/  NOP ;  /* 0x0000000000007918 */ /* 0x000fe20000000000 */
[----:B----4-:R-:W-:-:S13]  /*1030*/  ISETP.NE.AND P0, PT, R2, 0x3, PT ;  /* 0x000000030200780c */ /* 0x010fda0003f05270 */
[----:B-1----:R-:W-:Y:S05]  /*1040*/  @P0 BRA `(.L_x_15) ;  /* 0x0000000000340947 */ /* 0x002fea0003800000 */
[----:B--23--:R-:W-:Y:S01]  /*1050*/  UMOV UR4, 0x400 ;  /* 0x0000040000047882 */ /* 0x00cfe20000000000 */
[----:B------:R-:W-:Y:S01]  /*1060*/  UMOV UR6, 0x20 ;  /* 0x0000002000067882 */ /* 0x000fe20000000000 */
[----:B------:R-:W-:Y:S02]  /*1070*/  ULEA UR4, UR45, UR4, 0x18 ;  /* 0x000000042d047291 */ /* 0x000fe4000f8ec0ff */
[----:B------:R-:W-:-:S04]  /*1080*/  UIADD3 UR6, UPT, UPT, -UR6, 0x100000, URZ ;  /* 0x0010000006067890 */ /* 0x000fc8000fffe1ff */
[----:B------:R-:W-:Y:S02]  /*1090*/  USHF.L.U32 UR7, UR6, 0xb, URZ ;  /* 0x0000000b06077899 */ /* 0x000fe400080006ff */
[----:B------:R-:W-:Y:S01]  /*10a0*/  USHF.L.U32 UR6, UR6, 0x1, URZ ;  /* 0x0000000106067899 */ /* 0x000fe200080006ff */
[----:B------:R-:W-:Y:S01]  /*10b0*/  ELECT P0, URZ, PT ;  /* 0x0000000000ff782f */ /* 0x000fe20003800000 */
[----:B------:R-:W1:Y:S10]  /*10c0*/  FENCE.VIEW.ASYNC.S ;  /* 0x00000000000073c6 */ /* 0x000e740000000000 */
[----:B-1----:R1:W4:Y:S01]  /*10d0*/  SYNCS.EXCH.64 URZ, [UR4+0x2b0], UR6 ;  /* 0x0002b00604ff75b2 */ /* 0x0023220008000100 */
[----:B------:R1:W2:Y:S01]  /*10e0*/  SYNCS.EXCH.64 URZ, [UR4+0x2c0], UR6 ;  /* 0x0002c00604ff75b2 */ /* 0x0002a20008000100 */
[----:B------:R1:W3:Y:S01]  /*10f0*/  SYNCS.EXCH.64 URZ, [UR4+0x2b8], UR6 ;  /* 0x0002b80604ff75b2 */ /* 0x0002e20008000100 */
[----:B------:R1:W1:Y:S01]  /*1100*/  SYNCS.EXCH.64 URZ, [UR4+0x2c8], UR6 ;  /* 0x0002c80604ff75b2 */ /* 0x0002620008000100 */
[----:B------:R-:W-:Y:S01]  /*1110*/  NOP ;  /* 0x0000000000007918 */ /* 0x000fe20000000000 */
.L_x_15:
[----:B-123--:R-:W1:Y:S01]  /*1120*/  LDCU UR4, c[0x0][0x36c] ;  /* 0x00006d80ff0477ac */ /* 0x00ee620008000800 */
[----:B------:R-:W-:Y:S01]  /*1130*/  ISETP.NE.OR P3, PT, R0, 0x2, !P3 ;  /* 0x000000020000780c */ /* 0x000fe20005f65670 */
[----:B------:R-:W-:Y:S01]  /*1140*/  NOP ;  /* 0x0000000000007918 */ /* 0x000fe20000000000 */
[----:B------:R-:W-:Y:S01]  /*1150*/  LOP3.LUT R0, R84, 0x1f, RZ, 0xc0, !PT ;  /* 0x0000001f54007812 */ /* 0x000fe200078ec0ff */
[----:B------:R-:W-:Y:S02]  /*1160*/  UISETP.NE.AND UP4, UPT, UR17, URZ, UPT ;  /* 0x000000ff1100728c */ /* 0x000fe4000bf85270 */
[----:B-1----:R-:W-:-:S09]  /*1170*/  UISETP.EQ.U32.AND UP5, UPT, UR4, 0x1, UPT ;  /* 0x000000010400788c */ /* 0x002fd2000bfa2070 */
[----:B------:R-:W-:Y:S05]  /*1180*/  BRA.U !UP5, `(.L_x_16) ;  /* 0x000000010d087547 */ /* 0x000fea000b800000 */
[----:B----4-:R-:W-:Y:S01]  /*1190*/  UCGABAR_ARV ;  /* 0x00000000000079c7 */ /* 0x010fe20008000000 */
[----:B------:R-:W-:Y:S05]  /*11a0*/  BRA `(.L_x_17) ;  /* 0x0000000000047947 */ /* 0x000fea0003800000 */
.L_x_16:
[----:B----4-:R-:W-:Y:S01]  /*11b0*/  NOP ;  /* 0x0000000000007918 */ /* 0x010fe20000000000 */
.L_x_17:
[----:B------:R-:W1:Y:S01]  /*11c0*/  S2UR UR7, SR_CTAID.X ;  /* 0x00000000000779c3 */ /* 0x000e620000002500 */
[----:B------:R-:W-:-:S05]  /*11d0*/  CS2R.32 R76, SR_CgaSize ;  /* 0x00000000004c7805 */ /* 0x000fca0000008a00 */
[----:B------:R-:W-:-:S05]  /*11e0*/  IMAD R76, R76, -0xa0, RZ ;  /* 0xffffff604c4c7824 */ /* 0x000fca00078e02ff */
[----:B------:R-:W-:-:S14]  /*11f0*/  R2UR UR5, R76 ;  /* 0x000000004c0572ca */ /* 0x000fdc00000e0000 */
[----:B------:R-:W2:Y:S01]  /*1200*/  LDCU UR5, c[0x0][UR5+0x2b0] ;  /* 0x00005600050577ac */ /* 0x000ea20008000800 */
[----:B------:R-:W-:-:S05]  /*1210*/  CS2R.32 R76, SR_CgaSize ;  /* 0x00000000004c7805 */ /* 0x000fca0000008a00 */
[----:B------:R-:W-:-:S05]  /*1220*/  IMAD R76, R76, -0xa0, RZ ;  /* 0xffffff604c4c7824 */ /* 0x000fca00078e02ff */
[----:B------:R-:W-:-:S14]  /*1230*/  R2UR UR4, R76 ;  /* 0x000000004c0472ca */ /* 0x000fdc00000e0000 */
[----:B------:R-:W3:Y:S01]  /*1240*/  LDCU UR4, c[0x0][UR4+0x2b4] ;  /* 0x00005680040477ac */ /* 0x000ee20008000800 */
[----:B------:R-:W4:Y:S01]  /*1250*/  S2UR UR8, SR_CTAID.Y ;  /* 0x00000000000879c3 */ /* 0x000f220000002600 */
[----:B------:R-:W-:-:S05]  /*1260*/  CS2R.32 R76, SR_CgaSize ;  /* 0x00000000004c7805 */ /* 0x000fca0000008a00 */
[----:B------:R-:W-:-:S05]  /*1270*/  IMAD R76, R76, -0xa0, RZ ;  /* 0xffffff604c4c7824 */ /* 0x000fca00078e02ff */
[----:B------:R-:W-:-:S14]  /*1280*/  R2UR UR9, R76 ;  /* 0x000000004c0972ca */ /* 0x000fdc00000e0000 */
[----:B------:R-:W3:Y:S01]  /*1290*/  LDCU UR9, c[0x0][UR9+0x2a0] ;  /* 0x00005400090977ac */ /* 0x000ee20008000800 */
[----:B------:R-:W3:Y:S01]  /*12a0*/  LDCU UR21, c[0x0][0xb24] ;  /* 0x00016480ff1577ac */ /* 0x000ee20008000800 */
[----:B------:R-:W1:Y:S01]  /*12b0*/  S2UR UR36, SR_CTAID.Z ;  /* 0x00000000002479c3 */ /* 0x000e620000002700 */
[----:B------:R-:W-:-:S05]  /*12c0*/  CS2R.32 R76, SR_CgaSize ;  /* 0x00000000004c7805 */ /* 0x000fca0000008a00 */
[----:B------:R-:W-:-:S05]  /*12d0*/  IMAD R76, R76, -0xa0, RZ ;  /* 0xffffff604c4c7824 */ /* 0x000fca00078e02ff */
[----:B------:R-:W-:-:S14]  /*12e0*/  R2UR UR63, R76 ;  /* 0x000000004c3f72ca */ /* 0x000fdc00000e0000 */
[----:B------:R-:W3:Y:S01]  /*12f0*/  LDCU UR63, c[0x0][UR63+0x2a4] ;  /* 0x000054803f3f77ac */ /* 0x000ee20008000800 */
[----:B------:R-:W3:Y:S01]  /*1300*/  LDCU UR42, c[0x0][0xb24] ;  /* 0x00016480ff2a77ac */ /* 0x000ee20008000800 */
[----:B-1----:R-:W-:Y:S01]  /*1310*/  I2FP.F32.U32 R3, UR7 ;  /* 0x0000000700037c45 */ /* 0x002fe20008201000 */
[----:B------:R-:W1:Y:S04]  /*1320*/  LDCU UR28, c[0x0][0xb30] ;  /* 0x00016600ff1c77ac */ /* 0x000e680008000800 */
[----:B--2---:R-:W-:Y:S01]  /*1330*/  FMUL R3, R3, UR5 ;  /* 0x0000000503037c20 */ /* 0x004fe20008400000 */
[----:B------:R-:W-:Y:S01]  /*1340*/  USHF.L.U32 UR26, UR45, 0xa, URZ ;  /* 0x0000000a2d1a7899 */ /* 0x000fe200080006ff */
[----:B----4-:R-:W-:Y:S01]  /*1350*/  I2FP.F32.U32 R2, UR8 ;  /* 0x0000000800027c45 */ /* 0x010fe20008201000 */
[----:B---3--:R-:W-:-:S03]  /*1360*/  UISETP.GE.AND UP2, UPT, UR21, 0x1, UPT ;  /* 0x000000011500788c */ /* 0x008fc6000bf46270 */
[----:B------:R-:W2:Y:S01]  /*1370*/  F2I.U32.TRUNC.NTZ R3, R3 ;  /* 0x0000000300037305 */ /* 0x000ea2000020f000 */
[----:B------:R-:W-:Y:S01]  /*1380*/  UMOV UR16, UR7 ;  /* 0x0000000700107c82 */ /* 0x000fe20008000000 */
[----:B------:R-:W-:Y:S01]  /*1390*/  FMUL R2, R2, UR4 ;  /* 0x0000000402027c20 */ /* 0x000fe20008400000 */
[----:B------:R-:W-:-:S05]  /*13a0*/  UMOV UR20, UR8 ;  /* 0x0000000800147c82 */ /* 0x000fca0008000000 */
[----:B------:R-:W3:Y:S01]  /*13b0*/  F2I.U32.TRUNC.NTZ R2, R2 ;  /* 0x0000000200027305 */ /* 0x000ee2000020f000 */
[----:B--2---:R-:W-:Y:S02]  /*13c0*/  R2UR UR4, R3 ;  /* 0x00000000030472ca */ /* 0x004fe400000e0000 */
[----:B---3--:R-:W-:Y:S02]  /*13d0*/  R2UR UR6, R2 ;  /* 0x00000000020672ca */ /* 0x008fe400000e0000 */
[----:B------:R-:W-:-:S09]  /*13e0*/  PRMT R2, RZ, 0x7610, R2 ;  /* 0x00007610ff027816 */ /* 0x000fd20000000002 */
[----:B------:R-:W-:-:S04]  /*13f0*/  UIADD3 UR5, UPT, UPT, -UR4, URZ, URZ ;  /* 0x000000ff04057290 */ /* 0x000fc8000fffe1ff */
[----:B------:R-:W-:Y:S02]  /*1400*/  UIMAD UR5, UR9, UR5, UR7 ;  /* 0x00000005090572a4 */ /* 0x000fe4000f8e0207 */
[----:B------:R-:W-:-:S04]  /*1410*/  UIADD3 UR4, UPT, UPT, -UR6, URZ, URZ ;  /* 0x000000ff06047290 */ /* 0x000fc8000fffe1ff */
[----:B------:R-:W-:Y:S01]  /*1420*/  IMAD.U32 R76, RZ, RZ, UR5 ;  /* 0x00000005ff4c7e24 */ /* 0x000fe2000f8e00ff */
[----:B------:R-:W-:Y:S01]  /*1430*/  UIMAD UR63, UR63, UR4, UR8 ;  /* 0x000000043f3f72a4 */ /* 0x000fe2000f8e0208 */
[----:B-1----:R-:W-:Y:S11]  /*1440*/  BRA.U UP4, `(.L_x_18) ;  /* 0x0000000104287547 */ /* 0x002ff6000b800000 */
[----:B------:R-:W-:Y:S01]  /*1450*/  R2UR UR4, R76 ;  /* 0x000000004c0472ca */ /* 0x000fe200000e0000 */
[----:B------:R-:W-:Y:S02]  /*1460*/  UISETP.NE.AND UP0, UPT, UR63, URZ, UPT ;  /* 0x000000ff3f00728c */ /* 0x000fe4000bf05270 */
[----:B------:R-:W-:-:S10]  /*1470*/  UISETP.NE.AND UP1, UPT, UR63, 0x1, UPT ;  /* 0x000000013f00788c */ /* 0x000fd4000bf25270 */
[----:B------:R-:W-:-:S04]  /*1480*/  UISETP.EQ.OR UP0, UPT, UR4, URZ, !UP0 ;  /* 0x000000ff0400728c */ /* 0x000fc8000c702670 */
[----:B------:R-:W-:Y:S02]  /*1490*/  USEL UR5, URZ, 0x1, !UP0 ;  /* 0x00000001ff057887 */ /* 0x000fe4000c000000 */
[----:B------:R-:W-:Y:S02]  /*14a0*/  UISETP.NE.AND UP0, UPT, UR4, URZ, UPT ;  /* 0x000000ff0400728c */ /* 0x000fe4000bf05270 */
[----:B------:R-:W-:-:S04]  /*14b0*/  USEL UR4, URZ, 0x2, UP1 ;  /* 0x00000002ff047887 */ /* 0x000fc80008800000 */
[----:B------:R-:W-:-:S04]  /*14c0*/  USEL UR4, UR4, 0x2, UP0 ;  /* 0x0000000204047887 */ /* 0x000fc80008000000 */
[----:B------:R-:W-:-:S06]  /*14d0*/  UIADD3 UR4, UPT, UPT, UR5, UR4, URZ ;  /* 0x0000000405047290 */ /* 0x000fcc000fffe0ff */
[----:B------:R-:W-:Y:S02]  /*14e0*/  MOV R2, UR4 ;  /* 0x0000000400027c02 */ /* 0x000fe40008000f00 */
.L_x_18:
[----:B------:R-:W-:Y:S05]  /*14f0*/  BRA.U !UP2, `(.L_x_19) ;  /* 0x000000010ad47547 */ /* 0x000fea000b800000 */
[----:B------:R-:W1:Y:S01]  /*1500*/  LDCU.128 UR12, c[0x0][0xb10] ;  /* 0x00016200ff0c77ac */ /* 0x000e620008000c00 */
[----:B------:R-:W2:Y:S01]  /*1510*/  LDCU UR6, c[0x0][0x370] ;  /* 0x00006e00ff0677ac */ /* 0x000ea20008000800 */
[----:B------:R-:W3:Y:S01]  /*1520*/  LDCU UR5, c[0x0][0x374] ;  /* 0x00006e80ff0577ac */ /* 0x000ee20008000800 */
[----:B------:R-:W4:Y:S01]  /*1530*/  LDCU UR27, c[0x0][0xb0c] ;  /* 0x00016180ff1b77ac */ /* 0x000f220008000800 */
[----:B------:R-:W4:Y:S01]  /*1540*/  LDCU UR4, c[0x0][0xb20] ;  /* 0x00016400ff0477ac */ /* 0x000f220008000800 */
[----:B------:R-:W4:Y:S01]  /*1550*/  LDCU.64 UR8, c[0x0][0xb28] ;  /* 0x00016500ff0877ac */ /* 0x000f220008000a00 */
[----:B-1----:R-:W-:Y:S02]  /*1560*/  UISETP.NE.AND UP0, UPT, UR14, 0x1, UPT ;  /* 0x000000010e00788c */ /* 0x002fe4000bf05270 */
[----:B---3--:R-:W-:Y:S02]  /*1570*/  UIMAD.WIDE.U32 UR10, UR5, UR15, URZ ;  /* 0x0000000f050a72a5 */ /* 0x008fe4000f8e00ff */
[----:B--2---:R-:W-:-:S02]  /*1580*/  UIMAD.WIDE.U32 UR22, UR6, UR12, URZ ;  /* 0x0000000c061672a5 */ /* 0x004fc4000f8e00ff */
[----:B----4-:R-:W-:Y:S02]  /*1590*/  UISETP.NE.AND UP1, UPT, UR27, 0x1, UPT ;  /* 0x000000011b00788c */ /* 0x010fe4000bf25270 */
[----:B------:R-:W-:Y:S01]  /*15a0*/  UISETP.NE.AND UP2, UPT, UR21, 0x1, UPT ;  /* 0x000000011500788c */ /* 0x000fe2000bf45270 */
[----:B------:R-:W-:Y:S02]  /*15b0*/  UMOV UR10, UR11 ;  /* 0x0000000b000a7c82 */ /* 0x000fe40008000000 */
[----:B------:R-:W-:Y:S01]  /*15c0*/  UMOV UR22, UR23 ;  /* 0x0000001700167c82 */ /* 0x000fe20008000000 */
[----:B------:R-:W-:Y:S02]  /*15d0*/  @UP0 USHF.R.U32.HI UR5, URZ, UR4, UR10 ;  /* 0x00000004ff050299 */ /* 0x000fe4000801160a */
[----:B------:R-:W-:Y:S02]  /*15e0*/  UIMAD.WIDE.U32 UR24, UR20, UR15, URZ ;  /* 0x0000000f141872a5 */ /* 0x000fe4000f8e00ff */
[----:B------:R-:W-:-:S02]  /*15f0*/  UIMAD.WIDE.U32 UR10, UR5, UR8, URZ ;  /* 0x00000008050a72a5 */ /* 0x000fc4000f8e00ff */
[----:B------:R-:W-:Y:S02]  /*1600*/  @UP1 USHF.R.U32.HI UR6, URZ, UR13, UR22 ;  /* 0x0000000dff061299 */ /* 0x000fe40008011616 */
[----:B------:R-:W-:Y:S02]  /*1610*/  UIMAD.WIDE.U32 UR18, UR16, UR12, URZ ;  /* 0x0000000c101272a5 */ /* 0x000fe4000f8e00ff */
[----:B------:R-:W-:Y:S01]  /*1620*/  UIMAD.WIDE.U32 UR22, UR6, UR8, URZ ;  /* 0x00000008061672a5 */ /* 0x000fe2000f8e00ff */
[----:B------:R-:W-:Y:S01]  /*1630*/  UMOV UR24, UR25 ;  /* 0x0000001900187c82 */ /* 0x000fe20008000000 */
[----:B------:R-:W-:Y:S01]  /*1640*/  UMOV UR10, UR11 ;  /* 0x0000000b000a7c82 */ /* 0x000fe20008000000 */
[----:B------:R-:W-:Y:S02]  /*1650*/  USHF.R.U32.HI UR24, URZ, UR4, UR24 ;  /* 0x00000004ff187299 */ /* 0x000fe40008011618 */
[----:B------:R-:W-:Y:S02]  /*1660*/  @UP2 USHF.R.U32.HI UR5, URZ, UR9, UR10 ;  /* 0x00000009ff052299 */ /* 0x000fe4000801160a */
[----:B------:R-:W-:Y:S01]  /*1670*/  UMOV UR7, UR23 ;  /* 0x0000001700077c82 */ /* 0x000fe20008000000 */
[----:B------:R-:W-:Y:S01]  /*1680*/  UMOV UR18, UR19 ;  /* 0x0000001300127c82 */ /* 0x000fe20008000000 */
[----:B------:R-:W-:-:S02]  /*1690*/  @UP2 USHF.R.U32.HI UR6, URZ, UR9, UR7 ;  /* 0x00000009ff062299 */ /* 0x000fc40008011607 */
[----:B------:R-:W-:Y:S02]  /*16a0*/  USHF.R.U32.HI UR13, URZ, UR13, UR18 ;  /* 0x0000000dff0d7299 */ /* 0x000fe40008011612 */
[----:B------:R-:W-:Y:S02]  /*16b0*/  USEL UR4, UR20, UR24, !UP0 ;  /* 0x0000001814047287 */ /* 0x000fe4000c000000 */
[----:B------:R-:W-:Y:S02]  /*16c0*/  UIMAD UR7, UR5, UR21, URZ ;  /* 0x00000015050772a4 */ /* 0x000fe4000f8e02ff */
[----:B------:R-:W-:Y:S02]  /*16d0*/  USEL UR5, UR16, UR13, !UP1 ;  /* 0x0000000d10057287 */ /* 0x000fe4000c800000 */
[----:B------:R-:W-:Y:S02]  /*16e0*/  UIMAD UR12, UR6, UR21, URZ ;  /* 0x00000015060c72a4 */ /* 0x000fe4000f8e02ff */
[----:B------:R-:W-:-:S02]  /*16f0*/  UISETP.GE.AND UP0, UPT, UR4, UR7, UPT ;  /* 0x000000070400728c */ /* 0x000fc4000bf06270 */
[----:B------:R-:W-:Y:S02]  /*1700*/  UIMAD.WIDE.U32 UR10, UR4, UR8, URZ ;  /* 0x00000008040a72a5 */ /* 0x000fe4000f8e00ff */
[----:B------:R-:W-:Y:S02]  /*1710*/  UISETP.GE.OR UP0, UPT, UR5, UR12, UP0 ;  /* 0x0000000c0500728c */ /* 0x000fe40008706670 */
[----:B------:R-:W-:Y:S02]  /*1720*/  UIMAD.WIDE.U32 UR12, UR5, UR8, URZ ;  /* 0x00000008050c72a5 */ /* 0x000fe4000f8e00ff */
[----:B------:R-:W-:Y:S01]  /*1730*/  UIADD3 UR10, UPT, UPT, -UR4, URZ, URZ ;  /* 0x000000ff040a7290 */ /* 0x000fe2000fffe1ff */
[----:B------:R-:W-:Y:S01]  /*1740*/  UMOV UR8, UR11 ;  /* 0x0000000b00087c82 */ /* 0x000fe20008000000 */
[----:B------:R-:W-:Y:S02]  /*1750*/  UIADD3 UR11, UPT, UPT, -UR5, URZ, URZ ;  /* 0x000000ff050b7290 */ /* 0x000fe4000fffe1ff */
[----:B------:R-:W-:-:S03]  /*1760*/  USHF.R.U32.HI UR8, URZ, UR9, UR8 ;  /* 0x00000009ff087299 */ /* 0x000fc60008011608 */
[----:B------:R-:W-:Y:S01]  /*1770*/  @!UP0 UMOV UR7, UR13 ;  /* 0x0000000d00078c82 */ /* 0x000fe20008000000 */
[----:B------:R-:W-:Y:S02]  /*1780*/  UIMAD UR20, UR14, UR10, UR20 ;  /* 0x0000000a0e1472a4 */ /* 0x000fe4000f8e0214 */
[----:B------:R-:W-:Y:S02]  /*1790*/  USEL UR8, UR4, UR8, !UP2 ;  /* 0x0000000804087287 */ /* 0x000fe4000d000000 */
[----:B------:R-:W-:Y:S02]  /*17a0*/  @!UP0 USHF.R.U32.HI UR7, URZ, UR9, UR7 ;  /* 0x00000009ff078299 */ /* 0x000fe40008011607 */
[----:B------:R-:W-:Y:S02]  /*17b0*/  UIADD3 UR9, UPT, UPT, -UR8, URZ, URZ ;  /* 0x000000ff08097290 */ /* 0x000fe4000fffe1ff */
[----:B------:R-:W-:Y:S02]  /*17c0*/  @!UP0 USEL UR7, UR5, UR7, !UP2 ;  /* 0x0000000705078287 */ /* 0x000fe4000d000000 */
[----:B------:R-:W-:-:S02]  /*17d0*/  UIMAD UR9, UR21, UR9, UR4 ;  /* 0x00000009150972a4 */ /* 0x000fc4000f8e0204 */
[----:B------:R-:W-:Y:S02]  /*17e0*/  @!UP0 UIADD3 UR8, UPT, UPT, UR8, -UR7, URZ ;  /* 0x8000000708088290 */ /* 0x000fe4000fffe0ff */
[----:B------:R-:W-:Y:S02]  /*17f0*/  @!UP0 UIMAD UR6, UR9, UR6, UR7 ;  /* 0x00000006090682a4 */ /* 0x000fe4000f8e0207 */
[----:B------:R-:W-:Y:S02]  /*1800*/  @!UP0 UIMAD UR4, UR8, UR21, UR5 ;  /* 0x00000015080482a4 */ /* 0x000fe4000f8e0205 */
[----:B------:R-:W-:Y:S02]  /*1810*/  UIMAD UR16, UR27, UR11, UR16 ;  /* 0x0000000b1b1072a4 */ /* 0x000fe4000f8e0210 */
[----:B------:R-:W-:Y:S01]  /*1820*/  UIMAD UR20, UR4, UR14, UR20 ;  /* 0x0000000e041472a4 */ /* 0x000fe2000f8e0214 */
[----:B------:R-:W-:Y:S02]  /*1830*/  @!UP0 UMOV UR5, UR6 ;  /* 0x0000000600058c82 */ /* 0x000fe40008000000 */
[----:B------:R-:W-:-:S12]  /*1840*/  UIMAD UR16, UR5, UR27, UR16 ;  /* 0x0000001b051072a4 */ /* 0x000fd8000f8e0210 */
.L_x_19:
[----:B------:R-:W-:Y:S02]  /*1850*/  UISETP.NE.AND UP1, UPT, UR28, 0x1, UPT ;  /* 0x000000011c00788c */ /* 0x000fe4000bf25270 */
[----:B------:R-:W-:Y:S02]  /*1860*/  UISETP.NE.AND UP0, UPT, UR17, 0x2, UPT ;  /* 0x000000021100788c */ /* 0x000fe4000bf05270 */
[----:B------:R-:W-:-:S05]  /*1870*/  ULOP3.LUT UR24, UR26, 0x400, URZ, 0xc0, !UPT ;  /* 0x000004001a187892 */ /* 0x000fca000f8ec0ff */
[----:B------:R-:W-:Y:S07]  /*1880*/  BRA.U UP1, `(.L_x_20) ;  /* 0x0000000101447547 */ /* 0x000fee000b800000 */
[----:B------:R-:W1:Y:S01]  /*1890*/  LDCU.128 UR8, c[0x0][0xb10] ;  /* 0x00016200ff0877ac */ /* 0x000e620008000c00 */
[----:B------:R-:W2:Y:S01]  /*18a0*/  LDCU UR12, c[0x0][0xb0c] ;  /* 0x00016180ff0c77ac */ /* 0x000ea20008000800 */
[----:B------:R-:W3:Y:S01]  /*18b0*/  LDCU UR13, c[0x0][0xb20] ;  /* 0x00016400ff0d77ac */ /* 0x000ee20008000800 */
[----:B-1----:R-:W-:Y:S02]  /*18c0*/  UIMAD.WIDE.U32 UR6, UR16, UR8, URZ ;  /* 0x00000008100672a5 */ /* 0x002fe4000f8e00ff */
[----:B------:R-:W-:Y:S02]  /*18d0*/  UIMAD.WIDE.U32 UR4, UR20, UR11, URZ ;  /* 0x0000000b140472a5 */ /* 0x000fe4000f8e00ff */
[----:B--2---:R-:W-:Y:S02]  /*18e0*/  UISETP.NE.AND UP2, UPT, UR12, 0x1, UPT ;  /* 0x000000010c00788c */ /* 0x004fe4000bf45270 */
[----:B------:R-:W-:Y:S01]  /*18f0*/  UISETP.NE.AND UP1, UPT, UR10, 0x1, UPT ;  /* 0x000000010a00788c */ /* 0x000fe2000bf25270 */
[----:B------:R-:W-:-:S02]  /*1900*/  UMOV UR6, UR7 ;  /* 0x0000000700067c82 */ /* 0x000fc40008000000 */
[----:B------:R-:W-:Y:S01]  /*1910*/  UMOV UR4, UR5 ;  /* 0x0000000500047c82 */ /* 0x000fe20008000000 */
[----:B------:R-:W-:Y:S02]  /*1920*/  USHF.R.U32.HI UR6, URZ, UR9, UR6 ;  /* 0x00000009ff067299 */ /* 0x000fe40008011606 */
[----:B---3--:R-:W-:Y:S02]  /*1930*/  USHF.R.U32.HI UR4, URZ, UR13, UR4 ;  /* 0x0000000dff047299 */ /* 0x008fe40008011604 */
[----:B------:R-:W-:Y:S02]  /*1940*/  USEL UR5, UR16, UR6, !UP2 ;  /* 0x0000000610057287 */ /* 0x000fe4000d000000 */
[----:B------:R-:W-:-:S04]  /*1950*/  USEL UR4, UR20, UR4, !UP1 ;  /* 0x0000000414047287 */ /* 0x000fc8000c800000 */
[----:B------:R-:W-:Y:S02]  /*1960*/  UIADD3 UR6, UPT, UPT, UR5, -UR4, URZ ;  /* 0x8000000405067290 */ /* 0x000fe4000fffe0ff */
[----:B------:R-:W-:Y:S02]  /*1970*/  UIADD3 UR4, UPT, UPT, -UR5, UR4, URZ ;  /* 0x0000000405047290 */ /* 0x000fe4000fffe1ff */
[----:B------:R-:W-:Y:S02]  /*1980*/  UIMAD UR20, UR6, UR10, UR20 ;  /* 0x0000000a061472a4 */ /* 0x000fe4000f8e0214 */
[----:B------:R-:W-:-:S12]  /*1990*/  UIMAD UR16, UR4, UR12, UR16 ;  /* 0x0000000c041072a4 */ /* 0x000fd8000f8e0210 */
.L_x_20:
[----:B------:R-:W-:Y:S05]  /*19a0*/  BRA.U !UP5, `(.L_x_21) ;  /* 0x000000010d0c7547 */ /* 0x000fea000b800000 */
[----:B------:R-:W-:Y:S01]  /*19b0*/  UCGABAR_WAIT ;  /* 0x0000000000007dc7 */ /* 0x000fe20008000000 */
[----:B------:R-:W-:Y:S01]  /*19c0*/  CCTL.IVALL ;  /* 0x00000000ff00798f */ /* 0x000fe20002000000 */
[----:B------:R-:W-:Y:S05]  /*19d0*/  BRA `(.L_x_22) ;  /* 0x0000000000047947 */ /* 0x000fea0003800000 */
.L_x_21:
[----:B------:R-:W-:Y:S06]  /*19e0*/  BAR.SYNC.DEFER_BLOCKING 0x0 ;  /* 0x0000000000007b1d */ /* 0x000fec0000010000 */
.L_x_22:
[----:B------:R-:W-:Y:S05]  /*19f0*/  BRA.U UP0, `(.L_x_23) ;  /* 0x0000002100f87547 */ /* 0x000fea000b800000 */
[----:B------:R-:W1:Y:S01]  /*1a00*/  LDCU UR6, c[0x0][0x38c] ;  /* 0x00007180ff0677ac */ /* 0x000e620008000800 */
[----:B------:R-:W-:Y:S01]  /*1a10*/  PLOP3.LUT P1, PT, PT, PT, UP3, 0x80, 0x8 ;  /* 0x000000000008781c */ /* 0x000fe20003f2f038 */
[----:B------:R-:W-:Y:S01]  /*1a20*/  IMAD.MOV.U32 R12, RZ, RZ, 0x1 ;  /* 0x00000001ff0c7424 */ /* 0x000fe200078e00ff */
[----:B------:R-:W-:Y:S01]  /*1a30*/  ISETP.EQ.OR P2, PT, R0, RZ, P3 ;  /* 0x000000ff0000720c */ /* 0x000fe20001f42670 */
[----:B------:R-:W-:Y:S01]  /*1a40*/  UISETP.NE.AND UP1, UPT, UR17, URZ, UPT ;  /* 0x000000ff1100728c */ /* 0x000fe2000bf25270 */
[----:B------:R-:W-:Y:S02]  /*1a50*/  PLOP3.LUT P1, PT, P1, PT, PT, 0x8, 0x80 ;  /* 0x000000000080781c */ /* 0x000fe40000f2e170 */
[----:B------:R-:W-:Y:S01]  /*1a60*/  CS2R R10, SRZ ;  /* 0x00000000000a7805 */ /* 0x000fe2000001ff00 */
[----:B------:R-:W-:Y:S01]  /*1a70*/  IMAD.MOV.U32 R9, RZ, RZ, RZ ;  /* 0x000000ffff097224 */ /* 0x000fe200078e00ff */
[----:B------:R-:W2:Y:S01]  /*1a80*/  LDCU UR39, c[0x0][0x370] ;  /* 0x00006e00ff2777ac */ /* 0x000ea20008000800 */
[----:B------:R-:W-:Y:S01]  /*1a90*/  IMAD.MOV.U32 R8, RZ, RZ, 0x1 ;  /* 0x00000001ff087424 */ /* 0x000fe200078e00ff */
[----:B------:R-:W3:Y:S01]  /*1aa0*/  LDCU.64 UR28, c[0x0][0x348] ;  /* 0x00006900ff1c77ac */ /* 0x000ee20008000a00 */
[----:B------:R-:W-:-:S02]  /*1ab0*/  USHF.R.U32.HI UR44, URZ, 0x5, UR24 ;  /* 0x00000005ff2c7899 */ /* 0x000fc40008011618 */
[----:B-1----:R-:W-:Y:S02]  /*1ac0*/  UIADD3 UR5, UPT, UPT, UR6, 0x1f, URZ ;  /* 0x0000001f06057890 */ /* 0x002fe4000fffe0ff */
[----:B------:R-:W-:Y:S02]  /*1ad0*/  UIADD3 UR46, UPT, UPT, UR6, 0x3e, URZ ;  /* 0x0000003e062e7890 */ /* 0x000fe4000fffe0ff */
[----:B------:R-:W-:Y:S01]  /*1ae0*/  USHF.R.S32.HI UR4, URZ, 0x1f, UR5 ;  /* 0x0000001fff047899 */ /* 0x000fe20008011405 */
[----:B------:R-:W1:Y:S03]  /*1af0*/  LDCU UR38, c[0x0][0x374] ;  /* 0x00006e80ff2677ac */ /* 0x000e660008000800 */
[----:B------:R-:W-:Y:S02]  /*1b00*/  ULEA.HI UR4, UR4, UR5, URZ, 0x5 ;  /* 0x0000000504047291 */ /* 0x000fe4000f8f28ff */
[----:B------:R-:W-:-:S02]  /*1b10*/  USEL UR25, UR37, 0x2, UP1 ;  /* 0x0000000225197887 */ /* 0x000fc40008800000 */
[----:B------:R-:W-:Y:S02]  /*1b20*/  USHF.R.S32.HI UR41, URZ, 0x5, UR4 ;  /* 0x00000005ff297899 */ /* 0x000fe40008011404 */
[----:B------:R-:W-:Y:S02]  /*1b30*/  UIADD3 UR4, UPT, UPT, UR6, -0x1, URZ ;  /* 0xffffffff06047890 */ /* 0x000fe4000fffe0ff */
[----:B------:R-:W-:Y:S02]  /*1b40*/  UISETP.LT.U32.AND UP0, UPT, UR41, 0x22, UPT ;  /* 0x000000222900788c */ /* 0x000fe4000bf01070 */
[----:B------:R-:W-:Y:S02]  /*1b50*/  UISETP.GE.U32.AND UP2, UPT, UR4, -0x3f, UPT ;  /* 0xffffffc10400788c */ /* 0x000fe4000bf46070 */
[----:B------:R-:W-:Y:S01]  /*1b60*/  USEL UR40, UR41, 0x22, UP0 ;  /* 0x0000002229287887 */ /* 0x000fe20008000000 */
[----:B------:R-:W-:-:S03]  /*1b70*/  UMOV UR5, URZ ;  /* 0x000000ff00057c82 */ /* 0x000fc60008000000 */
[----:B------:R-:W-:Y:S02]  /*1b80*/  UIADD3 UR21, UPT, UPT, UR40, -0x1, URZ ;  /* 0xffffffff28157890 */ /* 0x000fe4000fffe0ff */
[----:B------:R-:W-:-:S03]  /*1b90*/  UIADD3 UR43, UPT, UPT, UR41, -UR40, URZ ;  /* 0x80000028292b7290 */ /* 0x000fc6000fffe0ff */
[----:B------:R-:W-:-:S04]  /*1ba0*/  @UP2 UIADD3 UR21, UPT, UPT, UR40, URZ, URZ ;  /* 0x000000ff28152290 */ /* 0x000fc8000fffe0ff */
[----:B-123--:R-:W-:-:S12]  /*1bb0*/  UIADD3 UR21, UPT, UPT, UR21, 0x1, URZ ;  /* 0x0000000115157890 */ /* 0x00efd8000fffe0ff */
.L_x_43:
[----:B------:R-:W-:Y:S01]  /*1bc0*/  UISETP.NE.AND UP0, UPT, UR45, URZ, UPT ;  /* 0x000000ff2d00728c */ /* 0x000fe2000bf05270 */
[----:B------:R-:W1:Y:S08]  /*1bd0*/  S2UR UR45, SR_CgaCtaId ;  /* 0x00000000002d79c3 */ /* 0x000e700000008800 */
[----:B------:R-:W-:Y:S05]  /*1be0*/  BRA.U UP0, `(.L_x_24) ;  /* 0x0000000100347547 */ /* 0x000fea000b800000 */
[----:B------:R-:W2:Y:S01]  /*1bf0*/  S2R R0, SR_CgaCtaId ;  /* 0x0000000000007919 */ /* 0x000ea20000008800 */
[----:B------:R-:W-:-:S04]  /*1c00*/  MOV R2, 0x400 ;  /* 0x0000040000027802 */ /* 0x000fc80000000f00 */
[----:B--2---:R-:W-:Y:S02]  /*1c10*/  LEA R0, R0, R2, 0x18 ;  /* 0x0000000200007211 */ /* 0x004fe400078ec0ff */
[----:B------:R-:W-:-:S03]  /*1c20*/  SHF.L.U32 R2, R8, 0x1f, RZ ;  /* 0x0000001f08027819 */ /* 0x000fc600000006ff */
[----:B------:R-:W-:-:S04]  /*1c30*/  IMAD R0, R9, 0x8, R0 ;  /* 0x0000000809007824 */ /* 0x000fc800078e0200 */
[----:B------:R-:W2:Y:S02]  /*1c40*/  SYNCS.PHASECHK.TRANS64.TRYWAIT P0, [R0+URZ+0x2c0], R2 ;  /* 0x0002c002000075a7 */ /* 0x000ea400080011ff */
[----:B--2---:R-:W-:Y:S05]  /*1c50*/  @!P0 BRA `(.L_x_25) ;  /* 0x0000006c00f08947 */ /* 0x004fea0003800000 */
.L_x_143:
[----:B------:R-:W-:Y:S01]  /*1c60*/  VIADD R9, R9, 0x1 ;  /* 0x0000000109097836 */ /* 0x000fe20000000000 */
[----:B------:R2:W-:Y:S04]  /*1c70*/  SYNCS.ARRIVE.TRANS64.A1T0 RZ, [R0+URZ+0x2b0], RZ ;  /* 0x0002b0ff00ff79a7 */ /* 0x0005e800081000ff */
[----:B------:R-:W-:-:S04]  /*1c80*/  ISETP.NE.AND P0, PT, R9, 0x2, PT ;  /* 0x000000020900780c */ /* 0x000fc80003f05270 */
[----:B------:R-:W-:Y:S02]  /*1c90*/  SEL R9, R9, RZ, P0 ;  /* 0x000000ff09097207 */ /* 0x000fe40000000000 */
[----:B--2---:R-:W-:-:S04]  /*1ca0*/  SEL R0, RZ, 0x1, P0 ;  /* 0x00000001ff007807 */ /* 0x004fc80000000000 */
[----:B------:R-:W-:-:S07]  /*1cb0*/  LOP3.LUT R8, R8, R0, RZ, 0x3c, !PT ;  /* 0x0000000008087212 */ /* 0x000fce00078e3cff */
.L_x_24:
[----:B------:R-:W-:Y:S01]  /*1cc0*/  UMOV UR6, 0x400 ;  /* 0x0000040000067882 */ /* 0x000fe20000000000 */
[----:B------:R-:W-:Y:S01]  /*1cd0*/  SHF.L.U32 R0, R12, 0x1f, RZ ;  /* 0x0000001f0c007819 */ /* 0x000fe200000006ff */
[----:B-1----:R-:W-:Y:S02]  /*1ce0*/  ULEA UR6, UR45, UR6, 0x18 ;  /* 0x000000062d067291 */ /* 0x002fe4000f8ec0ff */
[----:B------:R-:W-:Y:S02]  /*1cf0*/  UISETP.GE.U32.AND UP0, UPT, UR46, 0x3f, UPT ;  /* 0x0000003f2e00788c */ /* 0x000fe4000bf06070 */
[----:B------:R-:W-:Y:S02]  /*1d00*/  ULEA UR4, UR5, UR6, 0x3 ;  /* 0x0000000605047291 */ /* 0x000fe4000f8e18ff */
[----:B------:R-:W-:Y:S02]  /*1d10*/  USHF.L.U32 UR11, UR20, 0x7, URZ ;  /* 0x00000007140b7899 */ /* 0x000fe400080006ff */
[----:B------:R-:W-:Y:S01]  /*1d20*/  ULEA UR35, UR16, UR44, 0x6 ;  /* 0x0000002c10237291 */ /* 0x000fe2000f8e30ff */
[----:B------:R-:W-:-:S04]  /*1d30*/  UMOV UR13, URZ ;  /* 0x000000ff000d7c82 */ /* 0x000fc80008000000 */
[----:B------:R1:W2:Y:S01]  /*1d40*/  SYNCS.PHASECHK.TRANS64.TRYWAIT P0, [UR4+0x110], R0 ;  /* 0x00011000ff0075a7 */ /* 0x0002a20008001104 */
[----:B------:R-:W-:Y:S06]  /*1d50*/  BRA.U !UP0, `(.L_x_26) ;  /* 0x0000000108bc7547 */ /* 0x000fec000b800000 */
[----:B------:R-:W-:Y:S01]  /*1d60*/  UMOV UR7, URZ ;  /* 0x000000ff00077c82 */ /* 0x000fe20008000000 */
[----:B------:R-:W-:-:S05]  /*1d70*/  UMOV UR4, UR5 ;  /* 0x0000000500047c82 */ /* 0x000fca0008000000 */
.L_x_32:
[----:B------:R-:W-:Y:S01]  /*1d80*/  ULEA UR33, UR4, UR6, 0x3 ;  /* 0x0000000604217291 */ /* 0x000fe2000f8e18ff */
[----:B--2---:R-:W-:Y:S01]  /*1d90*/  @!P3 MOV R2, 0x1800 ;  /* 0x000018000002b802 */ /* 0x004fe20000000f00 */
[----:B--2-4-:R-:W-:Y:S10]  /*1da0*/  @P0 BRA `(.L_x_27) ;  /* 0x00000000000c0947 */ /* 0x014ff40003800000 */
[----:B------:R-:W-:-:S04]  /*1db0*/  SHF.L.U32 R3, R12, 0x1f, RZ ;  /* 0x0000001f0c037819 */ /* 0x000fc800000006ff */
[----:B------:R-:W2:Y:S02]  /*1dc0*/  SYNCS.PHASECHK.TRANS64.TRYWAIT P0, [UR33+0x110], R3 ;  /* 0x00011003ff0075a7 */ /* 0x000ea40008001121 */
[----:B--2---:R-:W-:Y:S05]  /*1dd0*/  @!P0 BRA `(.L_x_28) ;  /* 0x0000006c00a48947 */ /* 0x004fea0003800000 */
.L_x_27:
[----:B------:R2:W-:Y:S01]  /*1de0*/  @!P3 SYNCS.ARRIVE.TRANS64 RZ, [UR33], R2 ;  /* 0x00000002ffffb9a7 */ /* 0x0005e20008000021 */
[----:B------:R-:W-:-:S04]  /*1df0*/  ULOP3.LUT UR5, UR25, 0x2, URZ, 0xfc, !UPT ;  /* 0x0000000219057892 */ /* 0x000fc8000f8efcff */
[----:B------:R-:W-:-:S09]  /*1e00*/  UISETP.NE.AND UP0, UPT, UR5, 0x2, UPT ;  /* 0x000000020500788c */ /* 0x000fd2000bf05270 */
[----:B------:R-:W-:Y:S05]  /*1e10*/  BRA.U UP0, `(.L_x_29) ;  /* 0x0000000100047547 */ /* 0x000fea000b800000 */
[----:B------:R-:W-:Y:S05]  /*1e20*/  BPT.TRAP 0x1 ;  /* 0x000000040000795c */ /* 0x000fea0000300000 */
.L_x_29:
[----:B------:R-:W-:Y:S04]  /*1e30*/  BSSY.RECONVERGENT B0, `(.L_x_30) ;  /* 0x0000003000007945 */ /* 0x000fe80003800200 */
[----:B------:R-:W-:Y:S05]  /*1e40*/  @P2 BRA `(.L_x_31) ;  /* 0x0000000000042947 */ /* 0x000fea0003800000 */
[----:B------:R-:W-:Y:S05]  /*1e50*/  BPT.TRAP 0x1 ;  /* 0x000000040000795c */ /* 0x000fea0000300000 */
.L_x_31:
[----:B------:R-:W-:Y:S05]  /*1e60*/  BSYNC.RECONVERGENT B0 ;  /* 0x0000000000007941 */ /* 0x000fea0003800200 */
.L_x_30:
[----:B------:R-:W-:Y:S02]  /*1e70*/  UIADD3 UR5, UPT, UPT, UR4, 0x1, URZ ;  /* 0x0000000104057890 */ /* 0x000fe4000fffe0ff */
[----:B------:R-:W-:Y:S02]  /*1e80*/  ULEA UR32, UR4, UR24, 0xb ;  /* 0x0000001804207291 */ /* 0x000fe4000f8e58ff */
[----:B------:R-:W-:Y:S02]  /*1e90*/  UISETP.NE.AND UP0, UPT, UR5, 0x22, UPT ;  /* 0x000000220500788c */ /* 0x000fe4000bf05270 */
[----:B------:R-:W-:Y:S02]  /*1ea0*/  UIADD3 UR16, UP1, UPT, UR28, 0x80, URZ ;  /* 0x000000801c107890 */ /* 0x000fe4000ff3e0ff */
[----:B------:R-:W-:Y:S02]  /*1eb0*/  USEL UR9, URZ, 0x1, UP0 ;  /* 0x00000001ff097887 */ /* 0x000fe40008000000 */
[----:B------:R-:W-:-:S02]  /*1ec0*/  USEL UR5, UR5, URZ, UP0 ;  /* 0x000000ff05057287 */ /* 0x000fc40008000000 */
[----:B------:R-:W-:Y:S02]  /*1ed0*/  UIADD3 UR14, UP0, UPT, UR28, 0x180, URZ ;  /* 0x000001801c0e7890 */ /* 0x000fe4000ff1e0ff */
[----:B------:R-:W-:Y:S01]  /*1ee0*/  ULEA UR8, UR5, UR6, 0x3 ;  /* 0x0000000605087291 */ /* 0x000fe2000f8e18ff */
[----:B------:R-:W-:Y:S01]  /*1ef0*/  LOP3.LUT R12, R12, UR9, RZ, 0x3c, !PT ;  /* 0x000000090c0c7c12 */ /* 0x000fe2000f8e3cff */
[----:B------:R-:W-:Y:S02]  /*1f00*/  USHF.L.U32 UR34, UR7, 0x5, URZ ;  /* 0x0000000507227899 */ /* 0x000fe400080006ff */
[----:B------:R-:W-:Y:S01]  /*1f10*/  UIADD3.X UR17, UPT, UPT, URZ, UR29, URZ, UP1, !UPT ;  /* 0x0000001dff117290 */ /* 0x000fe20008ffe4ff */
[----:B-1----:R-:W-:Y:S01]  /*1f20*/  SHF.L.U32 R0, R12, 0x1f, RZ ;  /* 0x0000001f0c007819 */ /* 0x002fe200000006ff */
[----:B------:R-:W-:Y:S02]  /*1f30*/  UIADD3 UR32, UPT, UPT, UR6, 0x4600, UR32 ;  /* 0x0000460006207890 */ /* 0x000fe4000fffe020 */
[----:B------:R-:W-:Y:S01]  /*1f40*/  UIADD3.X UR15, UPT, UPT, URZ, UR29, URZ, UP0, !UPT ;  /* 0x0000001dff0f7290 */ /* 0x000fe200087fe4ff */
[----:B------:R3:W4:Y:S01]  /*1f50*/  SYNCS.PHASECHK.TRANS64.TRYWAIT P0, [UR8+0x110], R0 ;  /* 0x00011000ff0075a7 */ /* 0x0007220008001108 */
[----:B------:R-:W-:Y:S01]  /*1f60*/  ULEA UR8, UR4, UR6, 0xc ;  /* 0x0000000604087291 */ /* 0x000fe2000f8e60ff */
[----:B------:R-:W-:Y:S01]  /*1f70*/  UMOV UR13, 0x30000 ;  /* 0x00030000000d7882 */ /* 0x000fe20000000000 */
[----:B------:R-:W-:-:S02]  /*1f80*/  UMOV UR18, 0x0 ;  /* 0x0000000000127882 */ /* 0x000fc40000000000 */
[----:B------:R-:W-:Y:S01]  /*1f90*/  UIADD3 UR8, UPT, UPT, UR8, 0x15600, URZ ;  /* 0x0001560008087890 */ /* 0x000fe2000fffe0ff */
[----:B------:R-:W-:Y:S01]  /*1fa0*/  UMOV UR19, 0x10000000 ;  /* 0x1000000000137882 */ /* 0x000fe20000000000 */
[----:B------:R-:W-:Y:S01]  /*1fb0*/  UMOV UR12, UR36 ;  /* 0x00000024000c7c82 */ /* 0x000fe20008000000 */
[----:B------:R-:W-:Y:S01]  /*1fc0*/  UMOV UR9, UR33 ;  /* 0x0000002100097c82 */ /* 0x000fe20008000000 */
[----:B------:R-:W-:Y:S01]  /*1fd0*/  UMOV UR10, UR34 ;  /* 0x00000022000a7c82 */ /* 0x000fe20008000000 */
[----:B------:R1:W-:Y:S01]  /*1fe0*/  UTMALDG.3D.MULTICAST [UR32], [UR16], UR13, desc[UR18] ;  /* 0x00001220100073b4 */ /* 0x0003e2000801180d */
[----:B------:R-:W-:Y:S01]  /*1ff0*/  UIADD3 UR7, UPT, UPT, UR7, 0x1, URZ ;  /* 0x0000000107077890 */ /* 0x000fe2000fffe0ff */
[----:B------:R-:W-:-:S03]  /*2000*/  UMOV UR4, UR5 ;  /* 0x0000000500047c82 */ /* 0x000fc60008000000 */
[----:B------:R-:W-:Y:S01]  /*2010*/  UISETP.NE.AND UP0, UPT, UR7, UR21, UPT ;  /* 0x000000150700728c */ /* 0x000fe2000bf05270 */
[----:B------:R3:W-:Y:S01]  /*2020*/  UTMALDG.3D [UR8], [UR14], desc[UR18] ;  /* 0x000012080e0075b4 */ /* 0x0007e20008011000 */
[----:B-1----:R-:W-:-:S07]  /*2030*/  UMOV UR13, UR21 ;  /* 0x00000015000d7c82 */ /* 0x002fce0008000000 */
[----:B---3--:R-:W-:Y:S05]  /*2040*/  BRA.U UP0, `(.L_x_32) ;  /* 0xfffffffd004c7547 */ /* 0x008fea000b83ffff */
.L_x_26:
[----:B------:R-:W-:Y:S01]  /*2050*/  ULEA UR4, UR5, UR6, 0x3 ;  /* 0x0000000605047291 */ /* 0x000fe2000f8e18ff */
[----:B-1----:R-:W-:Y:S01]  /*2060*/  SHF.L.U32 R0, R12, 0x1f, RZ ;  /* 0x0000001f0c007819 */ /* 0x002fe200000006ff */
[----:B------:R-:W-:Y:S01]  /*2070*/  @!P1 SYNCS.ARRIVE.TRANS64.A1T0 RZ, [UR6+0x248], RZ ;  /* 0x000248ffffff99a7 */ /* 0x000fe20008100006 */
[----:B------:R-:W-:-:S06]  /*2080*/  UISETP.GT.AND UP0, UPT, UR41, UR40, UPT ;  /* 0x000000282900728c */ /* 0x000fcc000bf04270 */
[----:B--2-4-:R1:W2:Y:S03]  /*2090*/  SYNCS.PHASECHK.TRANS64.TRYWAIT P0, [UR4+0x110], R0 ;  /* 0x00011000ff0075a7 */ /* 0x0142a60008001104 */
[----:B------:R-:W-:Y:S05]  /*20a0*/  BRA.U !UP0, `(.L_x_33) ;  /* 0x0000000108c07547 */ /* 0x000fea000b800000 */
[----:B------:R-:W-:Y:S01]  /*20b0*/  UIADD3 UR26, UPT, UPT, UR43, UR13, URZ ;  /* 0x0000000d2b1a7290 */ /* 0x000fe2000fffe0ff */
[----:B------:R-:W-:-:S11]  /*20c0*/  UMOV UR4, UR5 ;  /* 0x0000000500047c82 */ /* 0x000fd60008000000 */
.L_x_39:
[----:B------:R-:W-:Y:S01]  /*20d0*/  ULEA UR17, UR4, UR6, 0x3 ;  /* 0x0000000604117291 */ /* 0x000fe2000f8e18ff */
[----:B--2---:R-:W-:Y:S01]  /*20e0*/  @!P3 MOV R2, 0x1800 ;  /* 0x000018000002b802 */ /* 0x004fe20000000f00 */
[----:B--2-4-:R-:W-:Y:S10]  /*20f0*/  @P0 BRA `(.L_x_34) ;  /* 0x00000000000c0947 */ /* 0x014ff40003800000 */
[----:B------:R-:W-:-:S04]  /*2100*/  SHF.L.U32 R3, R12, 0x1f, RZ ;  /* 0x0000001f0c037819 */ /* 0x000fc800000006ff */
[----:B------:R-:W2:Y:S02]  /*2110*/  SYNCS.PHASECHK.TRANS64.TRYWAIT P0, [UR17+0x110], R3 ;  /* 0x00011003ff0075a7 */ /* 0x000ea40008001111 */
[----:B--2---:R-:W-:Y:S05]  /*2120*/  @!P0 BRA `(.L_x_35) ;  /* 0x0000006800e88947 */ /* 0x004fea0003800000 */
.L_x_34:
[----:B------:R2:W-:Y:S01]  /*2130*/  @!P3 SYNCS.ARRIVE.TRANS64 RZ, [UR17], R2 ;  /* 0x00000002ffffb9a7 */ /* 0x0005e20008000011 */
[----:B------:R-:W-:-:S04]  /*2140*/  ULOP3.LUT UR5, UR25, 0x2, URZ, 0xfc, !UPT ;  /* 0x0000000219057892 */ /* 0x000fc8000f8efcff */
[----:B------:R-:W-:-:S09]  /*2150*/  UISETP.NE.AND UP0, UPT, UR5, 0x2, UPT ;  /* 0x000000020500788c */ /* 0x000fd2000bf05270 */
[----:B------:R-:W-:Y:S05]  /*2160*/  BRA.U UP0, `(.L_x_36) ;  /* 0x0000000100047547 */ /* 0x000fea000b800000 */
[----:B------:R-:W-:Y:S05]  /*2170*/  BPT.TRAP 0x1 ;  /* 0x000000040000795c */ /* 0x000fea0000300000 */
.L_x_36:
[----:B------:R-:W-:Y:S04]  /*2180*/  BSSY.RECONVERGENT B0, `(.L_x_37) ;  /* 0x0000003000007945 */ /* 0x000fe80003800200 */
[----:B------:R-:W-:Y:S05]  /*2190*/  @P2 BRA `(.L_x_38) ;  /* 0x0000000000042947 */ /* 0x000fea0003800000 */
[----:B------:R-:W-:Y:S05]  /*21a0*/  BPT.TRAP 0x1 ;  /* 0x000000040000795c */ /* 0x000fea0000300000 */
.L_x_38:
[----:B------:R-:W-:Y:S05]  /*21b0*/  BSYNC.RECONVERGENT B0 ;  /* 0x0000000000007941 */ /* 0x000fea0003800200 */
.L_x_37:
[----:B------:R-:W-:Y:S02]  /*21c0*/  UIADD3 UR5, UPT, UPT, UR4, 0x1, URZ ;  /* 0x0000000104057890 */ /* 0x000fe4000fffe0ff */
[----:B------:R-:W-:Y:S02]  /*21d0*/  ULEA UR16, UR4, UR24, 0xb ;  /* 0x0000001804107291 */ /* 0x000fe4000f8e58ff */
[----:B------:R-:W-:Y:S02]  /*21e0*/  UISETP.NE.AND UP0, UPT, UR5, 0x22, UPT ;  /* 0x000000220500788c */ /* 0x000fe4000bf05270 */
[----:B------:R-:W-:Y:S02]  /*21f0*/  UIADD3 UR22, UP1, UPT, UR28, 0x80, URZ ;  /* 0x000000801c167890 */ /* 0x000fe4000ff3e0ff */
[----:B------:R-:W-:Y:S02]  /*2200*/  USEL UR8, URZ, 0x1, UP0 ;  /* 0x00000001ff087887 */ /* 0x000fe40008000000 */
[----:B------:R-:W-:-:S02]  /*2210*/  USEL UR5, UR5, URZ, UP0 ;  /* 0x000000ff05057287 */ /* 0x000fc40008000000 */
[----:B------:R-:W-:Y:S02]  /*2220*/  UIADD3 UR14, UP0, UPT, UR28, 0x180, URZ ;  /* 0x000001801c0e7890 */ /* 0x000fe4000ff1e0ff */
[----:B------:R-:W-:Y:S01]  /*2230*/  LOP3.LUT R12, R12, UR8, RZ, 0x3c, !PT ;  /* 0x000000080c0c7c12 */ /* 0x000fe2000f8e3cff */
[----:B------:R-:W-:Y:S02]  /*2240*/  ULEA UR7, UR5, UR6, 0x3 ;  /* 0x0000000605077291 */ /* 0x000fe4000f8e18ff */
[----:B------:R-:W-:Y:S01]  /*2250*/  ULEA UR8, UR4, UR6, 0xc ;  /* 0x0000000604087291 */ /* 0x000fe2000f8e60ff */
[----:B-1----:R-:W-:Y:S01]  /*2260*/  SHF.L.U32 R0, R12, 0x1f, RZ ;  /* 0x0000001f0c007819 */ /* 0x002fe200000006ff */
[----:B------:R-:W-:Y:S02]  /*2270*/  USHF.L.U32 UR18, UR13, 0x5, URZ ;  /* 0x000000050d127899 */ /* 0x000fe400080006ff */
[----:B------:R-:W-:Y:S02]  /*2280*/  UIADD3 UR16, UPT, UPT, UR6, 0x4600, UR16 ;  /* 0x0000460006107890 */ /* 0x000fe4000fffe010 */
[----:B------:R-:W-:Y:S01]  /*2290*/  UIADD3.X UR23, UPT, UPT, URZ, UR29, URZ, UP1, !UPT ;  /* 0x0000001dff177290 */ /* 0x000fe20008ffe4ff */
[----:B------:R3:W4:Y:S01]  /*22a0*/  SYNCS.PHASECHK.TRANS64.TRYWAIT P0, [UR7+0x110], R0 ;  /* 0x00011000ff0075a7 */ /* 0x0007220008001107 */
[----:B------:R-:W-:-:S02]  /*22b0*/  UIADD3 UR8, UPT, UPT, UR8, 0x15600, URZ ;  /* 0x0001560008087890 */ /* 0x000fc4000fffe0ff */
[----:B------:R-:W-:Y:S01]  /*22c0*/  UIADD3.X UR15, UPT, UPT, URZ, UR29, URZ, UP0, !UPT ;  /* 0x0000001dff0f7290 */ /* 0x000fe200087fe4ff */
[----:B------:R-:W-:Y:S01]  /*22d0*/  UMOV UR7, 0x30000 ;  /* 0x0003000000077882 */ /* 0x000fe20000000000 */
[----:B------:R-:W-:Y:S01]  /*22e0*/  UMOV UR30, 0x0 ;  /* 0x00000000001e7882 */ /* 0x000fe20000000000 */
[----:B------:R-:W-:Y:S01]  /*22f0*/  UMOV UR31, 0x10000000 ;  /* 0x10000000001f7882 */ /* 0x000fe20000000000 */
[----:B------:R-:W-:Y:S01]  /*2300*/  UMOV UR19, UR35 ;  /* 0x0000002300137c82 */ /* 0x000fe20008000000 */
[----:B------:R-:W-:Y:S01]  /*2310*/  UMOV UR20, UR36 ;  /* 0x0000002400147c82 */ /* 0x000fe20008000000 */
[----:B------:R-:W-:Y:S01]  /*2320*/  UMOV UR12, UR36 ;  /* 0x00000024000c7c82 */ /* 0x000fe20008000000 */
[----:B------:R-:W-:Y:S01]  /*2330*/  UMOV UR9, UR17 ;  /* 0x0000001100097c82 */ /* 0x000fe20008000000 */
[----:B------:R-:W-:Y:S01]  /*2340*/  UMOV UR10, UR18 ;  /* 0x00000012000a7c82 */ /* 0x000fe20008000000 */
[----:B------:R3:W-:Y:S01]  /*2350*/  UTMALDG.3D.MULTICAST [UR16], [UR22], UR7, desc[UR30] ;  /* 0x00001e10160073b4 */ /* 0x0007e20008011807 */
[----:B------:R-:W-:Y:S01]  /*2360*/  UIADD3 UR13, UPT, UPT, UR13, 0x1, URZ ;  /* 0x000000010d0d7890 */ /* 0x000fe2000fffe0ff */
[----:B------:R-:W-:-:S03]  /*2370*/  UMOV UR4, UR5 ;  /* 0x0000000500047c82 */ /* 0x000fc60008000000 */
[----:B------:R-:W-:Y:S01]  /*2380*/  UISETP.NE.AND UP0, UPT, UR13, UR26, UPT ;  /* 0x0000001a0d00728c */ /* 0x000fe2000bf05270 */
[----:B------:R3:W-:Y:S08]  /*2390*/  UTMALDG.3D [UR8], [UR14], desc[UR30] ;  /* 0x00001e080e0075b4 */ /* 0x0007f00008011000 */
[----:B---3--:R-:W-:Y:S05]  /*23a0*/  BRA.U UP0, `(.L_x_39) ;  /* 0xfffffffd00487547 */ /* 0x008fea000b83ffff */
.L_x_33:
[C---:B------:R-:W-:Y:S01]  /*23b0*/  LEA R3, R11.reuse, UR6, 0x3 ;  /* 0x000000060b037c11 */ /* 0x040fe2000f8e18ff */
[----:B------:R-:W-:Y:S01]  /*23c0*/  NOP ;  /* 0x0000000000007918 */ /* 0x000fe20000000000 */
[----:B-1----:R-:W-:Y:S02]  /*23d0*/  SHF.L.U32 R0, R10, 0x1f, RZ ;  /* 0x0000001f0a007819 */ /* 0x002fe400000006ff */
[----:B------:R-:W-:Y:S02]  /*23e0*/  LEA R4, R11, UR6, 0x4 ;  /* 0x000000060b047c11 */ /* 0x000fe4000f8e20ff */
[----:B--2-4-:R-:W1:Y:S02]  /*23f0*/  SYNCS.PHASECHK.TRANS64.TRYWAIT P0, [R3+URZ+0x250], R0 ;  /* 0x00025000030075a7 */ /* 0x014e6400080011ff */
[----:B-1----:R-:W-:Y:S05]  /*2400*/  @!P0 BRA `(.L_x_40) ;  /* 0x0000006800488947 */ /* 0x002fea0003800000 */
.L_x_146:
[----:B------:R-:W2:Y:S01]  /*2410*/  LDS.128 R4, [R4+0x2e0] ;  /* 0x0002e00004047984 */ /* 0x000ea20000000c00 */
[----:B------:R-:W-:Y:S01]  /*2420*/  UISETP.GE.AND UP0, UPT, UR42, 0x1, UPT ;  /* 0x000000012a00788c */ /* 0x000fe2000bf06270 */
[----:B------:R-:W-:Y:S01]  /*2430*/  @!PT LDS RZ, [RZ] ;  /* 0x00000000fffff984 */ /* 0x000fe20000000800 */
[----:B------:R-:W-:Y:S01]  /*2440*/  @!PT LDS RZ, [RZ] ;  /* 0x00000000fffff984 */ /* 0x000fe20000000800 */
[----:B------:R-:W-:Y:S01]  /*2450*/  @!PT LDS RZ, [RZ] ;  /* 0x00000000fffff984 */ /* 0x000fe20000000800 */
[----:B------:R-:W-:Y:S01]  /*2460*/  @!PT LDS RZ, [RZ] ;  /* 0x00000000fffff984 */ /* 0x000fe20000000800 */
[----:B------:R3:W-:Y:S06]  /*2470*/  MEMBAR.ALL.CTA ;  /* 0x0000000000007992 */ /* 0x0007ec0000008000 */
[----:B---3--:R-:W3:Y:S01]  /*2480*/  FENCE.VIEW.ASYNC.S ;  /* 0x00000000000073c6 */ /* 0x008ee20000000000 */
[----:B--2---:R-:W-:-:S13]  /*2490*/  LOP3.LUT P0, RZ, R6, 0x1, RZ, 0xc0, !PT ;  /* 0x0000000106ff7812 */ /* 0x004fda000780c0ff */
[----:B---3--:R-:W-:Y:S01]  /*24a0*/  VOTEU.ANY UP1, P0 ;  /* 0x0000000000ff7886 */ /* 0x008fe20000020100 */
[----:B------:R-:W-:-:S13]  /*24b0*/  PLOP3.LUT P0, PT, PT, PT, UP1, 0x80, 0x8 ;  /* 0x000000000008781c */ /* 0x000fda0003f0f018 */
[----:B-1----:R-:W-:Y:S02]  /*24c0*/  @P0 LOP3.LUT R0, R5, 0xffff, RZ, 0xc0, !PT ;  /* 0x0000ffff05000812 */ /* 0x002fe400078ec0ff */
[----:B------:R-:W-:Y:S02]  /*24d0*/  @P0 MOV R2, R4 ;  /* 0x0000000400020202 */ /* 0x000fe40000000f00 */
[----:B------:R-:W-:Y:S01]  /*24e0*/  @P0 R2UR UR7, R0 ;  /* 0x00000000000702ca */ /* 0x000fe200000e0000 */
[----:B------:R-:W-:Y:S01]  /*24f0*/  VIADD R0, R3, 0x260 ;  /* 0x0000026003007836 */ /* 0x000fe20000000000 */
[----:B------:R-:W-:Y:S02]  /*2500*/  @P0 SHF.R.U32.HI R4, RZ, 0x10, R5 ;  /* 0x00000010ff040819 */ /* 0x000fe40000011605 */
[----:B------:R-:W-:Y:S02]  /*2510*/  @P0 R2UR UR8, R2 ;  /* 0x00000000020802ca */ /* 0x000fe400000e0000 */
[----:B------:R-:W-:-:S02]  /*2520*/  PRMT R0, RZ, 0x654, R0 ;  /* 0x00000654ff007816 */ /* 0x000fc40000000000 */
[----:B------:R-:W-:Y:S02]  /*2530*/  @P0 R2UR UR4, R4 ;  /* 0x00000000040402ca */ /* 0x000fe400000e0000 */
[----:B------:R1:W-:Y:S03]  /*2540*/  SYNCS.ARRIVE.TRANS64.RED.A1T0 RZ, [R0+URZ], RZ ;  /* 0x000000ff00ff79a7 */ /* 0x0003e600081004ff */
[----:B------:R-:W-:-:S04]  /*2550*/  @UP1 UMOV UR27, UR7 ;  /* 0x00000007001b1c82 */ /* 0x000fc80008000000 */
[----:B------:R-:W-:-:S04]  /*2560*/  @UP1 UMOV UR37, UR8 ;  /* 0x0000000800251c82 */ /* 0x000fc80008000000 */
[----:B------:R-:W-:Y:S01]  /*2570*/  @UP1 UMOV UR36, UR4 ;  /* 0x0000000400241c82 */ /* 0x000fe20008000000 */
[----:B------:R-:W-:Y:S05]  /*2580*/  BRA.U !UP0, `(.L_x_41) ;  /* 0x0000000108d47547 */ /* 0x000fea000b800000 */
[----:B------:R-:W2:Y:S01]  /*2590*/  LDCU.128 UR12, c[0x0][0xb10] ;  /* 0x00016200ff0c77ac */ /* 0x000ea20008000c00 */
[----:B------:R-:W3:Y:S01]  /*25a0*/  LDCU UR26, c[0x0][0xb20] ;  /* 0x00016400ff1a77ac */ /* 0x000ee20008000800 */
[----:B------:R-:W4:Y:S01]  /*25b0*/  LDCU UR20, c[0x0][0xb0c] ;  /* 0x00016180ff1477ac */ /* 0x000f220008000800 */
[----:B------:R-:W1:Y:S01]  /*25c0*/  LDCU.64 UR10, c[0x0][0xb28] ;  /* 0x00016500ff0a77ac */ /* 0x000e620008000a00 */
[----:B------:R-:W-:Y:S02]  /*25d0*/  UISETP.NE.AND UP3, UPT, UR42, 0x1, UPT ;  /* 0x000000012a00788c */ /* 0x000fe4000bf65270 */
[----:B--2---:R-:W-:Y:S02]  /*25e0*/  UIMAD.WIDE.U32 UR16, UR38, UR15, URZ ;  /* 0x0000000f261072a5 */ /* 0x004fe4000f8e00ff */
[----:B------:R-:W-:Y:S02]  /*25f0*/  UIMAD.WIDE.U32 UR8, UR39, UR12, URZ ;  /* 0x0000000c270872a5 */ /* 0x000fe4000f8e00ff */
[----:B------:R-:W-:-:S02]  /*2600*/  UISETP.NE.AND UP0, UPT, UR14, 0x1, UPT ;  /* 0x000000010e00788c */ /* 0x000fc4000bf05270 */
[----:B------:R-:W-:Y:S01]  /*2610*/  UIMAD.WIDE.U32 UR22, UR27, UR15, URZ ;  /* 0x0000000f1b1672a5 */ /* 0x000fe2000f8e00ff */
[----:B------:R-:W-:Y:S02]  /*2620*/  UMOV UR16, UR17 ;  /* 0x0000001100107c82 */ /* 0x000fe40008000000 */
[----:B------:R-:W-:Y:S01]  /*2630*/  UMOV UR8, UR9 ;  /* 0x0000000900087c82 */ /* 0x000fe20008000000 */
[----:B---3--:R-:W-:Y:S02]  /*2640*/  USHF.R.U32.HI UR16, URZ, UR26, UR16 ;  /* 0x0000001aff107299 */ /* 0x008fe40008011610 */
[----:B----4-:R-:W-:Y:S02]  /*2650*/  UISETP.NE.AND UP2, UPT, UR20, 0x1, UPT ;  /* 0x000000011400788c */ /* 0x010fe4000bf45270 */
[----:B------:R-:W-:Y:S02]  /*2660*/  USHF.R.U32.HI UR8, URZ, UR13, UR8 ;  /* 0x0000000dff087299 */ /* 0x000fe40008011608 */
[----:B------:R-:W-:-:S02]  /*2670*/  USEL UR7, UR38, UR16, !UP0 ;  /* 0x0000001026077287 */ /* 0x000fc4000c000000 */
[----:B------:R-:W-:Y:S02]  /*2680*/  USEL UR8, UR39, UR8, !UP2 ;  /* 0x0000000827087287 */ /* 0x000fe4000d000000 */
[----:B-1----:R-:W-:Y:S01]  /*2690*/  UIMAD.WIDE.U32 UR16, UR7, UR10, URZ ;  /* 0x0000000a071072a5 */ /* 0x002fe2000f8e00ff */
[----:B------:R-:W-:Y:S01]  /*26a0*/  UMOV UR4, UR23 ;  /* 0x0000001700047c82 */ /* 0x000fe20008000000 */
[----:B------:R-:W-:Y:S02]  /*26b0*/  UIMAD.WIDE.U32 UR18, UR37, UR12, URZ ;  /* 0x0000000c251272a5 */ /* 0x000fe4000f8e00ff */
[----:B------:R-:W-:-:S03]  /*26c0*/  UIMAD.WIDE.U32 UR22, UR8, UR10, URZ ;  /* 0x0000000a081672a5 */ /* 0x000fc6000f8e00ff */
[----:B------:R-:W-:Y:S01]  /*26d0*/  UMOV UR16, UR17 ;  /* 0x0000001100107c82 */ /* 0x000fe20008000000 */
[----:B------:R-:W-:Y:S02]  /*26e0*/  USHF.R.U32.HI UR4, URZ, UR26, UR4 ;  /* 0x0000001aff047299 */ /* 0x000fe40008011604 */
[----:B------:R-:W-:Y:S01]  /*26f0*/  @UP3 USHF.R.U32.HI UR7, URZ, UR11, UR16 ;  /* 0x0000000bff073299 */ /* 0x000fe20008011610 */
[----:B------:R-:W-:Y:S01]  /*2700*/  UMOV UR18, UR19 ;  /* 0x0000001300127c82 */ /* 0x000fe20008000000 */
[----:B------:R-:W-:Y:S01]  /*2710*/  UMOV UR22, UR23 ;  /* 0x0000001700167c82 */ /* 0x000fe20008000000 */
[----:B------:R-:W-:Y:S02]  /*2720*/  USHF.R.U32.HI UR13, URZ, UR13, UR18 ;  /* 0x0000000dff0d7299 */ /* 0x000fe40008011612 */
[----:B------:R-:W-:Y:S02]  /*2730*/  USEL UR4, UR27, UR4, !UP0 ;  /* 0x000000041b047287 */ /* 0x000fe4000c000000 */
[----:B------:R-:W-:-:S02]  /*2740*/  @UP3 USHF.R.U32.HI UR8, URZ, UR11, UR22 ;  /* 0x0000000bff083299 */ /* 0x000fc40008011616 */
[----:B------:R-:W-:Y:S02]  /*2750*/  UIMAD UR9, UR42, UR7, URZ ;  /* 0x000000072a0972a4 */ /* 0x000fe4000f8e02ff */
[----:B------:R-:W-:Y:S02]  /*2760*/  USEL UR7, UR37, UR13, !UP2 ;  /* 0x0000000d25077287 */ /* 0x000fe4000d000000 */
[----:B------:R-:W-:Y:S02]  /*2770*/  UIMAD UR12, UR42, UR8, URZ ;  /* 0x000000082a0c72a4 */ /* 0x000fe4000f8e02ff */
[----:B------:R-:W-:Y:S02]  /*2780*/  UISETP.GE.AND UP0, UPT, UR4, UR9, UPT ;  /* 0x000000090400728c */ /* 0x000fe4000bf06270 */
[----:B------:R-:W-:Y:S02]  /*2790*/  UIMAD.WIDE.U32 UR16, UR4, UR10, URZ ;  /* 0x0000000a041072a5 */ /* 0x000fe4000f8e00ff */
[----:B------:R-:W-:-:S02]  /*27a0*/  UISETP.GE.OR UP0, UPT, UR7, UR12, UP0 ;  /* 0x0000000c0700728c */ /* 0x000fc40008706670 */
        /* <DEDUP_REMOVED lines=19> */
.L_x_41:
[----:B------:R-:W2:Y:S02]  /*28e0*/  LDCU UR4, c[0x0][0xb30] ;  /* 0x00016600ff0477ac */ /* 0x000ea40008000800 */
[----:B--2---:R-:W-:-:S09]  /*28f0*/  UISETP.NE.AND UP0, UPT, UR4, 0x1, UPT ;  /* 0x000000010400788c */ /* 0x004fd2000bf05270 */
[----:B------:R-:W-:Y:S05]  /*2900*/  BRA.U UP0, `(.L_x_42) ;  /* 0x0000000100447547 */ /* 0x000fea000b800000 */
[----:B------:R-:W2:Y:S01]  /*2910*/  LDCU.128 UR12, c[0x0][0xb10] ;  /* 0x00016200ff0c77ac */ /* 0x000ea20008000c00 */
[----:B------:R-:W3:Y:S01]  /*2920*/  LDCU UR16, c[0x0][0xb0c] ;  /* 0x00016180ff1077ac */ /* 0x000ee20008000800 */
[----:B------:R-:W4:Y:S01]  /*2930*/  LDCU UR17, c[0x0][0xb20] ;  /* 0x00016400ff1177ac */ /* 0x000f220008000800 */
[----:B--2---:R-:W-:Y:S02]  /*2940*/  UIMAD.WIDE.U32 UR10, UR37, UR12, URZ ;  /* 0x0000000c250a72a5 */ /* 0x004fe4000f8e00ff */
[----:B------:R-:W-:Y:S02]  /*2950*/  UIMAD.WIDE.U32 UR8, UR27, UR15, URZ ;  /* 0x0000000f1b0872a5 */ /* 0x000fe4000f8e00ff */
[----:B---3--:R-:W-:Y:S02]  /*2960*/  UISETP.NE.AND UP2, UPT, UR16, 0x1, UPT ;  /* 0x000000011000788c */ /* 0x008fe4000bf45270 */
[----:B------:R-:W-:Y:S01]  /*2970*/  UISETP.NE.AND UP0, UPT, UR14, 0x1, UPT ;  /* 0x000000010e00788c */ /* 0x000fe2000bf05270 */
[----:B------:R-:W-:-:S02]  /*2980*/  UMOV UR7, UR11 ;  /* 0x0000000b00077c82 */ /* 0x000fc40008000000 */
[----:B------:R-:W-:Y:S01]  /*2990*/  UMOV UR4, UR9 ;  /* 0x0000000900047c82 */ /* 0x000fe20008000000 */
[----:B------:R-:W-:Y:S02]  /*29a0*/  USHF.R.U32.HI UR7, URZ, UR13, UR7 ;  /* 0x0000000dff077299 */ /* 0x000fe40008011607 */
[----:B----4-:R-:W-:Y:S02]  /*29b0*/  USHF.R.U32.HI UR4, URZ, UR17, UR4 ;  /* 0x00000011ff047299 */ /* 0x010fe40008011604 */
[----:B------:R-:W-:Y:S02]  /*29c0*/  USEL UR7, UR37, UR7, !UP2 ;  /* 0x0000000725077287 */ /* 0x000fe4000d000000 */
[----:B------:R-:W-:-:S04]  /*29d0*/  USEL UR4, UR27, UR4, !UP0 ;  /* 0x000000041b047287 */ /* 0x000fc8000c000000 */
[----:B------:R-:W-:Y:S02]  /*29e0*/  UIADD3 UR8, UPT, UPT, UR7, -UR4, URZ ;  /* 0x8000000407087290 */ /* 0x000fe4000fffe0ff */
[----:B------:R-:W-:Y:S02]  /*29f0*/  UIADD3 UR4, UPT, UPT, -UR7, UR4, URZ ;  /* 0x0000000407047290 */ /* 0x000fe4000fffe1ff */
[----:B------:R-:W-:Y:S02]  /*2a00*/  UIMAD UR27, UR8, UR14, UR27 ;  /* 0x0000000e081b72a4 */ /* 0x000fe4000f8e021b */
[----:B------:R-:W-:-:S12]  /*2a10*/  UIMAD UR37, UR4, UR16, UR37 ;  /* 0x00000010042572a4 */ /* 0x000fd8000f8e0225 */
.L_x_42:
[----:B------:R-:W-:Y:S01]  /*2a20*/  VIADD R11, R11, 0x1 ;  /* 0x000000010b0b7836 */ /* 0x000fe20000000000 */
[----:B------:R-:W-:Y:S01]  /*2a30*/  R2UR UR4, R76 ;  /* 0x000000004c0472ca */ /* 0x000fe200000e0000 */
[----:B------:R-:W-:Y:S01]  /*2a40*/  UIADD3 UR20, UPT, UPT, UR27, UR63, URZ ;  /* 0x0000003f1b147290 */ /* 0x000fe2000fffe0ff */
[----:B------:R-:W-:Y:S02]  /*2a50*/  PLOP3.LUT P1, PT, PT, PT, PT, 0x80, 0x8 ;  /* 0x000000000008781c */ /* 0x000fe40003f2f070 */
[----:B------:R-:W-:-:S04]  /*2a60*/  ISETP.NE.AND P0, PT, R11, 0x2, PT ;  /* 0x000000020b00780c */ /* 0x000fc80003f05270 */
[----:B-1----:R-:W-:Y:S02]  /*2a70*/  SEL R0, RZ, 0x1, P0 ;  /* 0x00000001ff007807 */ /* 0x002fe40000000000 */
[----:B------:R-:W-:Y:S02]  /*2a80*/  SEL R11, R11, RZ, P0 ;  /* 0x000000ff0b0b7207 */ /* 0x000fe40000000000 */
[----:B------:R-:W-:Y:S01]  /*2a90*/  LOP3.LUT R10, R10, R0, RZ, 0x3c, !PT ;  /* 0x000000000a0a7212 */ /* 0x000fe200078e3cff */
[----:B------:R-:W-:Y:S01]  /*2aa0*/  UIADD3 UR16, UPT, UPT, UR37, UR4, URZ ;  /* 0x0000000425107290 */ /* 0x000fe2000fffe0ff */
[----:B------:R-:W-:Y:S11]  /*2ab0*/  BRA.U UP1, `(.L_x_43) ;  /* 0xfffffff101407547 */ /* 0x000ff6000b83ffff */
[----:B------:R-:W-:Y:S01]  /*2ac0*/  UIADD3 UR7, UPT, UPT, UR6, 0x110, URZ ;  /* 0x0000011006077890 */ /* 0x000fe2000fffe0ff */
[----:B------:R-:W-:-:S03]  /*2ad0*/  SHF.L.U32 R2, R12, 0x1f, RZ ;  /* 0x0000001f0c027819 */ /* 0x000fc600000006ff */
[----:B------:R-:W-:-:S09]  /*2ae0*/  ULEA UR4, UR5, UR7, 0x3 ;  /* 0x0000000705047291 */ /* 0x000fd2000f8e18ff */
[----:B------:R-:W1:Y:S02]  /*2af0*/  SYNCS.PHASECHK.TRANS64.TRYWAIT P0, [UR4], R2 ;  /* 0x00000002ff0075a7 */ /* 0x000e640008001104 */
[----:B-1----:R-:W-:Y:S05]  /*2b00*/  @!P0 BRA `(.L_x_44) ;  /* 0x00000060009c8947 */ /* 0x002fea0003800000 */
.L_x_148:
[----:B------:R-:W-:-:S04]  /*2b10*/  UIADD3 UR4, UPT, UPT, UR5, 0x1, URZ ;  /* 0x0000000105047890 */ /* 0x000fc8000fffe0ff */
[----:B------:R-:W-:-:S04]  /*2b20*/  UISETP.NE.AND UP0, UPT, UR4, 0x22, UPT ;  /* 0x000000220400788c */ /* 0x000fc8000bf05270 */
[----:B------:R-:W-:Y:S02]  /*2b30*/  USEL UR6, URZ, 0x1, UP0 ;  /* 0x00000001ff067887 */ /* 0x000fe40008000000 */
[----:B------:R-:W-:-:S04]  /*2b40*/  USEL UR4, UR4, URZ, UP0 ;  /* 0x000000ff04047287 */ /* 0x000fc80008000000 */
[----:B------:R-:W-:Y:S01]  /*2b50*/  ULEA UR5, UR4, UR7, 0x3 ;  /* 0x0000000704057291 */ /* 0x000fe2000f8e18ff */
[----:B-1----:R-:W-:-:S04]  /*2b60*/  LOP3.LUT R2, R12, UR6, RZ, 0x3c, !PT ;  /* 0x000000060c027c12 */ /* 0x002fc8000f8e3cff */
[----:B------:R-:W-:-:S04]  /*2b70*/  SHF.L.U32 R3, R2, 0x1f, RZ ;  /* 0x0000001f02037819 */ /* 0x000fc800000006ff */
[----:B------:R-:W1:Y:S02]  /*2b80*/  SYNCS.PHASECHK.TRANS64.TRYWAIT P0, [UR5], R3 ;  /* 0x00000003ff0075a7 */ /* 0x000e640008001105 */
[----:B-1----:R-:W-:Y:S05]  /*2b90*/  @!P0 BRA `(.L_x_45) ;  /* 0x0000006000908947 */ /* 0x002fea0003800000 */
.L_x_150:
[----:B------:R-:W-:-:S04]  /*2ba0*/  UIADD3 UR4, UPT, UPT, UR4, 0x1, URZ ;  /* 0x0000000104047890 */ /* 0x000fc8000fffe0ff */
[----:B------:R-:W-:-:S04]  /*2bb0*/  UISETP.NE.AND UP0, UPT, UR4, 0x22, UPT ;  /* 0x000000220400788c */ /* 0x000fc8000bf05270 */
[----:B------:R-:W-:Y:S02]  /*2bc0*/  USEL UR6, URZ, 0x1, UP0 ;  /* 0x00000001ff067887 */ /* 0x000fe40008000000 */
[----:B------:R-:W-:-:S04]  /*2bd0*/  USEL UR4, UR4, URZ, UP0 ;  /* 0x000000ff04047287 */ /* 0x000fc80008000000 */
[----:B------:R-:W-:Y:S01]  /*2be0*/  ULEA UR5, UR4, UR7, 0x3 ;  /* 0x0000000704057291 */ /* 0x000fe2000f8e18ff */
[----:B------:R-:W-:-:S04]  /*2bf0*/  LOP3.LUT R2, R2, UR6, RZ, 0x3c, !PT ;  /* 0x0000000602027c12 */ /* 0x000fc8000f8e3cff */
[----:B-1----:R-:W-:-:S04]  /*2c00*/  SHF.L.U32 R3, R2, 0x1f, RZ ;  /* 0x0000001f02037819 */ /* 0x002fc800000006ff */
[----:B------:R-:W1:Y:S02]  /*2c10*/  SYNCS.PHASECHK.TRANS64.TRYWAIT P0, [UR5], R3 ;  /* 0x00000003ff0075a7 */ /* 0x000e640008001105 */
[----:B-1----:R-:W-:Y:S05]  /*2c20*/  @!P0 BRA `(.L_x_46) ;  /* 0x0000006000848947 */ /* 0x002fea0003800000 */
.L_x_152:
        /* <DEDUP_REMOVED lines=9> */
.L_x_154:
        /* <DEDUP_REMOVED lines=9> */
.L_x_156:
        /* <DEDUP_REMOVED lines=9> */
.L_x_158:
        /* <DEDUP_REMOVED lines=9> */
.L_x_160:
        /* <DEDUP_REMOVED lines=9> */
.L_x_162:
        /* <DEDUP_REMOVED lines=9> */
.L_x_164:
        /* <DEDUP_REMOVED lines=9> */
.L_x_166:
        /* <DEDUP_REMOVED lines=9> */
.L_x_168:
        /* <DEDUP_REMOVED lines=9> */
.L_x_170:
        /* <DEDUP_REMOVED lines=9> */
.L_x_172:
        /* <DEDUP_REMOVED lines=9> */
.L_x_174:
        /* <DEDUP_REMOVED lines=9> */
.L_x_176:
        /* <DEDUP_REMOVED lines=9> */
.L_x_178:
        /* <DEDUP_REMOVED lines=9> */
.L_x_180:
        /* <DEDUP_REMOVED lines=9> */
.L_x_182:
        /* <DEDUP_REMOVED lines=9> */
.L_x_184:
        /* <DEDUP_REMOVED lines=9> */
.L_x_186:
        /* <DEDUP_REMOVED lines=9> */
.L_x_188:
        /* <DEDUP_REMOVED lines=9> */
.L_x_190:
        /* <DEDUP_REMOVED lines=9> */
.L_x_192:
        /* <DEDUP_REMOVED lines=9> */
.L_x_194:
        /* <DEDUP_REMOVED lines=9> */
.L_x_196:
        /* <DEDUP_REMOVED lines=9> */
.L_x_198:
        /* <DEDUP_REMOVED lines=9> */
.L_x_200:
        /* <DEDUP_REMOVED lines=9> */
.L_x_202:
        /* <DEDUP_REMOVED lines=9> */
.L_x_204:
        /* <DEDUP_REMOVED lines=9> */
.L_x_206:
        /* <DEDUP_REMOVED lines=9> */
.L_x_208:
        /* <DEDUP_REMOVED lines=9> */
.L_x_210:
        /* <DEDUP_REMOVED lines=9> */
.L_x_212:
[----:B------:R-:W-:-:S04]  /*3d10*/  UIADD3 UR4, UPT, UPT, UR4, 0x1, URZ ;  /* 0x0000000104047890 */ /* 0x000fc8000fffe0ff */
[----:B------:R-:W-:-:S04]  /*3d20*/  UISETP.NE.AND UP0, UPT, UR4, 0x22, UPT ;  /* 0x000000220400788c */ /* 0x000fc8000bf05270 */
[----:B------:R-:W-:Y:S02]  /*3d30*/  USEL UR5, URZ, 0x1, UP0 ;  /* 0x00000001ff057887 */ /* 0x000fe40008000000 */
[----:B------:R-:W-:-:S04]  /*3d40*/  USEL UR4, UR4, URZ, UP0 ;  /* 0x000000ff04047287 */ /* 0x000fc80008000000 */
[----:B------:R-:W-:Y:S01]  /*3d50*/  ULEA UR4, UR4, UR7, 0x3 ;  /* 0x0000000704047291 */ /* 0x000fe2000f8e18ff */
[----:B------:R-:W-:-:S04]  /*3d60*/  LOP3.LUT R2, R2, UR5, RZ, 0x3c, !PT ;  /* 0x0000000502027c12 */ /* 0x000fc8000f8e3cff */
[----:B------:R-:W-:Y:S01]  /*3d70*/  SHF.L.U32 R2, R2, 0x1f, RZ ;  /* 0x0000001f02027819 */ /* 0x000fe200000006ff */
[----:B-1----:R-:W-:-:S07]  /*3d80*/  IMAD.U32 R0, RZ, RZ, UR4 ;  /* 0x00000004ff007e24 */ /* 0x002fce000f8e00ff */
.L_x_77:
[----:B-1----:R1:W2:Y:S02]  /*3d90*/  SYNCS.PHASECHK.TRANS64.TRYWAIT P0, [R0+URZ], R2 ;  /* 0x00000002000075a7 */ /* 0x0022a400080011ff */
[----:B--2---:R-:W-:Y:S05]  /*3da0*/  @!P0 NANOSLEEP.SYNCS 0x989680 ;  /* 0x009896800000895d */ /* 0x004fea0003900000 */
[----:B------:R-:W2:Y:S02]  /*3db0*/  @!P0 SYNCS.PHASECHK.TRANS64 P0, [R0+URZ], R2 ;  /* 0x00000002000085a7 */ /* 0x000ea400080010ff */
[----:B--2---:R-:W-:Y:S05]  /*3dc0*/  @P0 EXIT ;  /* 0x000000000000094d */ /* 0x004fea0003800000 */
[----:B------:R-:W-:Y:S05]  /*3dd0*/  BRA `(.L_x_77) ;  /* 0xfffffffc00ec7947 */ /* 0x000fea000383ffff */
.L_x_23:
[----:B------:R-:W-:-:S04]  /*3de0*/  UISETP.NE.AND UP0, UPT, UR45, URZ, UPT ;  /* 0x000000ff2d00728c */ /* 0x000fc8000bf05270 */
[----:B------:R-:W-:-:S09]  /*3df0*/  UISETP.NE.OR UP0, UPT, UR17, 0x1, UP0 ;  /* 0x000000011100788c */ /* 0x000fd20008705670 */
[----:B------:R-:W-:Y:S05]  /*3e00*/  BRA.U UP0, `(.L_x_78) ;  /* 0x0000000500487547 */ /* 0x000fea000b800000 */
[----:B------:R-:W-:Y:S01]  /*3e10*/  ISETP.GE.U32.AND P2, PT, R0, 0x2, PT ;  /* 0x000000020000780c */ /* 0x000fe20003f46070 */
[----:B------:R-:W-:Y:S01]  /*3e20*/  IMAD.MOV.U32 R12, RZ, RZ, 0x1 ;  /* 0x00000001ff0c7424 */ /* 0x000fe200078e00ff */
[----:B------:R-:W-:Y:S02]  /*3e30*/  CS2R R10, SRZ ;  /* 0x00000000000a7805 */ /* 0x000fe4000001ff00 */
[----:B------:R-:W-:Y:S01]  /*3e40*/  CS2R R8, SRZ ;  /* 0x0000000000087805 */ /* 0x000fe2000001ff00 */
[----:B------:R-:W-:Y:S01]  /*3e50*/  UMOV UR6, 0x400 ;  /* 0x0000040000067882 */ /* 0x000fe20000000000 */
[----:B------:R-:W-:Y:S01]  /*3e60*/  UMOV UR5, URZ ;  /* 0x000000ff00057c82 */ /* 0x000fe20008000000 */
[----:B------:R-:W-:-:S12]  /*3e70*/  ULEA UR6, UR45, UR6, 0x18 ;  /* 0x000000062d067291 */ /* 0x000fd8000f8ec0ff */
.L_x_82:
[----:B------:R-:W-:Y:S02]  /*3e80*/  LEA R2, R8, UR6, 0x3 ;  /* 0x0000000608027c11 */ /* 0x000fe4000f8e18ff */
[----:B------:R-:W-:-:S03]  /*3e90*/  SHF.L.U32 R4, R9, 0x1f, RZ ;  /* 0x0000001f09047819 */ /* 0x000fc600000006ff */
[----:B------:R-:W-:Y:S01]  /*3ea0*/  VIADD R5, R2, 0x2c0 ;  /* 0x000002c002057836 */ /* 0x000fe20000000000 */
[----:B------:R-:W1:Y:S02]  /*3eb0*/  SYNCS.PHASECHK.TRANS64.TRYWAIT P0, [R2+URZ+0x2b0], R4 ;  /* 0x0002b004020075a7 */ /* 0x000e6400080011ff */
[----:B-1----:R-:W-:Y:S05]  /*3ec0*/  @!P0 BRA `(.L_x_79) ;  /* 0x0000005800c48947 */ /* 0x002fea0003800000 */
.L_x_213:
[----:B------:R-:W-:Y:S01]  /*3ed0*/  ULEA UR4, UR5, UR6, 0x3 ;  /* 0x0000000605047291 */ /* 0x000fe2000f8e18ff */
[----:B-1----:R-:W-:Y:S01]  /*3ee0*/  PRMT R2, RZ, 0x654, R5 ;  /* 0x00000654ff027816 */ /* 0x002fe20000000005 */
[----:B------:R-:W-:Y:S01]  /*3ef0*/  @!P2 IMAD.MOV.U32 R4, RZ, RZ, 0x10 ;  /* 0x00000010ff04a424 */ /* 0x000fe200078e00ff */
[----:B------:R-:W-:Y:S01]  /*3f00*/  SHF.L.U32 R5, R12, 0x1f, RZ ;  /* 0x0000001f0c057819 */ /* 0x000fe200000006ff */
[----:B------:R-:W-:Y:S01]  /*3f10*/  UIADD3 UR7, UPT, UPT, UR4, 0x250, URZ ;  /* 0x0000025004077890 */ /* 0x000fe2000fffe0ff */
[----:B------:R1:W-:Y:S05]  /*3f20*/  SYNCS.ARRIVE.TRANS64.RED.A1T0 RZ, [R2+URZ], RZ ;  /* 0x000000ff02ff79a7 */ /* 0x0003ea00081004ff */
[----:B------:R-:W-:Y:S01]  /*3f30*/  IMAD.U32 R6, RZ, RZ, UR7 ;  /* 0x00000007ff067e24 */ /* 0x000fe2000f8e00ff */
[----:B------:R-:W2:Y:S04]  /*3f40*/  SYNCS.PHASECHK.TRANS64.TRYWAIT P0, [UR4+0x260], R5 ;  /* 0x00026005ff0075a7 */ /* 0x000ea80008001104 */
[----:B------:R-:W-:Y:S01]  /*3f50*/  PRMT R6, R0, 0x654, R6 ;  /* 0x0000065400067816 */ /* 0x000fe20000000006 */
[----:B-12---:R-:W-:Y:S06]  /*3f60*/  @!P0 BRA `(.L_x_80) ;  /* 0x0000005800b08947 */ /* 0x006fec0003800000 */
.L_x_215:
[----:B------:R-:W-:Y:S01]  /*3f70*/  ULEA UR8, UR5, UR6, 0x4 ;  /* 0x0000000605087291 */ /* 0x000fe2000f8e20ff */
[----:B------:R-:W-:Y:S01]  /*3f80*/  SEL R3, R6, R3, !P2 ;  /* 0x0000000306037207 */ /* 0x000fe20005000000 */
[----:B------:R-:W-:Y:S01]  /*3f90*/  UIADD3 UR9, UPT, UPT, UR4, 0x250, URZ ;  /* 0x0000025004097890 */ /* 0x000fe2000fffe0ff */
[----:B-1----:R-:W-:Y:S01]  /*3fa0*/  LEA R2, R11, UR6, 0x3 ;  /* 0x000000060b027c11 */ /* 0x002fe2000f8e18ff */
[----:B------:R-:W-:Y:S01]  /*3fb0*/  UIADD3 UR8, UPT, UPT, UR8, 0x2e0, URZ ;  /* 0x000002e008087890 */ /* 0x000fe2000fffe0ff */
[----:B------:R1:W-:Y:S01]  /*3fc0*/  @!P2 SYNCS.ARRIVE.TRANS64.RED RZ, [R3+URZ], R4 ;  /* 0x0000000403ffa9a7 */ /* 0x0003e200080004ff */
[----:B------:R-:W-:Y:S01]  /*3fd0*/  UIADD3 UR4, UPT, UPT, UR5, 0x1, URZ ;  /* 0x0000000105047890 */ /* 0x000fe2000fffe0ff */
[----:B------:R-:W-:-:S03]  /*3fe0*/  VIADD R8, R8, 0x1 ;  /* 0x0000000108087836 */ /* 0x000fc60000000000 */
[----:B------:R-:W-:Y:S02]  /*3ff0*/  UISETP.NE.AND UP0, UPT, UR4, 0x2, UPT ;  /* 0x000000020400788c */ /* 0x000fe4000bf05270 */
[----:B------:R-:W-:Y:S01]  /*4000*/  ISETP.NE.AND P0, PT, R8, 0x2, PT ;  /* 0x000000020800780c */ /* 0x000fe20003f05270 */
[----:B------:R-:W-:Y:S06]  /*4010*/  UGETNEXTWORKID.BROADCAST [UR8], [UR9] ;  /* 0x00000000080073ca */ /* 0x000fec0008000100 */
[----:B------:R-:W-:Y:S02]  /*4020*/  USEL UR7, URZ, 0x1, UP0 ;  /* 0x00000001ff077887 */ /* 0x000fe40008000000 */
[----:B------:R-:W-:-:S04]  /*4030*/  USEL UR5, UR4, URZ, UP0 ;  /* 0x000000ff04057287 */ /* 0x000fc80008000000 */
[----:B------:R-:W-:Y:S02]  /*4040*/  LOP3.LUT R12, R12, UR7, RZ, 0x3c, !PT ;  /* 0x000000070c0c7c12 */ /* 0x000fe4000f8e3cff */
[----:B-1----:R-:W-:-:S04]  /*4050*/  SHF.L.U32 R4, R10, 0x1f, RZ ;  /* 0x0000001f0a047819 */ /* 0x002fc800000006ff */
[----:B------:R-:W1:Y:S02]  /*4060*/  SYNCS.PHASECHK.TRANS64.TRYWAIT P1, [R2+URZ+0x250], R4 ;  /* 0x00025004020075a7 */ /* 0x000e6400080211ff */
[----:B-1----:R-:W-:Y:S05]  /*4070*/  @!P1 BRA `(.L_x_81) ;  /* 0x0000005800849947 */ /* 0x002fea0003800000 */
.L_x_216:
[C---:B-1----:R-:W-:Y:S01]  /*4080*/  LEA R4, R11.reuse, UR6, 0x4 ;  /* 0x000000060b047c11 */ /* 0x042fe2000f8e20ff */
[----:B------:R-:W-:Y:S01]  /*4090*/  VIADD R2, R2, 0x260 ;  /* 0x0000026002027836 */ /* 0x000fe20000000000 */
[----:B------:R-:W-:Y:S01]  /*40a0*/  SEL R8, R8, RZ, P0 ;  /* 0x000000ff08087207 */ /* 0x000fe20000000000 */
[----:B------:R-:W-:-:S03]  /*40b0*/  VIADD R11, R11, 0x1 ;  /* 0x000000010b0b7836 */ /* 0x000fc60000000000 */
[----:B------:R-:W1:Y:S01]  /*40c0*/  LDS.128 R4, [R4+0x2e0] ;  /* 0x0002e00004047984 */ /* 0x000e620000000c00 */
[----:B------:R-:W-:Y:S02]  /*40d0*/  PRMT R2, RZ, 0x654, R2 ;  /* 0x00000654ff027816 */ /* 0x000fe40000000002 */
[C---:B------:R-:W-:Y:S01]  /*40e0*/  ISETP.NE.AND P1, PT, R11.reuse, 0x2, PT ;  /* 0x000000020b00780c */ /* 0x040fe20003f25270 */
[----:B------:R-:W-:Y:S01]  /*40f0*/  @!PT LDS RZ, [RZ] ;  /* 0x00000000fffff984 */ /* 0x000fe20000000800 */
[----:B------:R-:W-:Y:S01]  /*4100*/  @!PT LDS RZ, [RZ] ;  /* 0x00000000fffff984 */ /* 0x000fe20000000800 */
[----:B------:R-:W-:Y:S01]  /*4110*/  @!PT LDS RZ, [RZ] ;  /* 0x00000000fffff984 */ /* 0x000fe20000000800 */
[----:B------:R-:W-:Y:S01]  /*4120*/  @!PT LDS RZ, [RZ] ;  /* 0x00000000fffff984 */ /* 0x000fe20000000800 */
[----:B------:R2:W-:Y:S06]  /*4130*/  MEMBAR.ALL.CTA ;  /* 0x0000000000007992 */ /* 0x0005ec0000008000 */
[----:B--2---:R-:W2:Y:S01]  /*4140*/  FENCE.VIEW.ASYNC.S ;  /* 0x00000000000073c6 */ /* 0x004ea20000000000 */
[----:B------:R-:W-:Y:S01]  /*4150*/  SEL R11, R11, RZ, P1 ;  /* 0x000000ff0b0b7207 */ /* 0x000fe20000800000 */
[----:B--2---:R2:W-:Y:S01]  /*4160*/  SYNCS.ARRIVE.TRANS64.RED.A1T0 RZ, [R2+URZ], RZ ;  /* 0x000000ff02ff79a7 */ /* 0x0045e200081004ff */
[----:B-1----:R-:W-:-:S02]  /*4170*/  LOP3.LUT P3, RZ, R6, 0x1, RZ, 0xc0, !PT ;  /* 0x0000000106ff7812 */ /* 0x002fc4000786c0ff */
[----:B------:R-:W-:-:S04]  /*4180*/  SEL R4, RZ, 0x1, P1 ;  /* 0x00000001ff047807 */ /* 0x000fc80000800000 */
[----:B------:R-:W-:Y:S02]  /*4190*/  LOP3.LUT R10, R10, R4, RZ, 0x3c, !PT ;  /* 0x000000040a0a7212 */ /* 0x000fe400078e3cff */
[----:B--2---:R-:W-:-:S04]  /*41a0*/  SEL R2, RZ, 0x1, P0 ;  /* 0x00000001ff027807 */ /* 0x004fc80000000000 */
[----:B------:R-:W-:Y:S01]  /*41b0*/  LOP3.LUT R9, R9, R2, RZ, 0x3c, !PT ;  /* 0x0000000209097212 */ /* 0x000fe200078e3cff */
[----:B------:R-:W-:Y:S06]  /*41c0*/  @P3 BRA `(.L_x_82) ;  /* 0xfffffffc002c3947 */ /* 0x000fec000383ffff */
[----:B------:R-:W-:Y:S01]  /*41d0*/  ULEA UR4, UR5, UR6, 0x3 ;  /* 0x0000000605047291 */ /* 0x000fe2000f8e18ff */
[----:B------:R-:W-:-:S08]  /*41e0*/  SHF.L.U32 R2, R12, 0x1f, RZ ;  /* 0x0000001f0c027819 */ /* 0x000fd000000006ff */
[----:B------:R-:W1:Y:S02]  /*41f0*/  SYNCS.PHASECHK.TRANS64 P0, [UR4+0x260], R2 ;  /* 0x00026002ff0075a7 */ /* 0x000e640008001004 */
[----:B-1----:R-:W-:Y:S05]  /*4200*/  @P0 BRA `(.L_x_83) ;  /* 0x0000000000080947 */ /* 0x002fea0003800000 */
[----:B------:R-:W1:Y:S02]  /*4210*/  SYNCS.PHASECHK.TRANS64.TRYWAIT P0, [UR4+0x260], R2 ;  /* 0x00026002ff0075a7 */ /* 0x000e640008001104 */
[----:B-1----:R-:W-:Y:S05]  /*4220*/  @!P0 BRA `(.L_x_84) ;  /* 0x00000058002c8947 */ /* 0x002fea0003800000 */
.L_x_83:
[----:B------:R-:W-:-:S04]  /*4230*/  UIADD3 UR7, UPT, UPT, UR5, 0x1, URZ ;  /* 0x0000000105077890 */ /* 0x000fc8000fffe0ff */
[----:B------:R-:W-:-:S04]  /*4240*/  UISETP.NE.AND UP0, UPT, UR7, 0x2, UPT ;  /* 0x000000020700788c */ /* 0x000fc8000bf05270 */
[----:B------:R-:W-:Y:S02]  /*4250*/  USEL UR8, URZ, 0x1, UP0 ;  /* 0x00000001ff087887 */ /* 0x000fe40008000000 */
[----:B------:R-:W-:-:S04]  /*4260*/  USEL UR7, UR7, URZ, UP0 ;  /* 0x000000ff07077287 */ /* 0x000fc80008000000 */
[----:B------:R-:W-:Y:S01]  /*4270*/  ULEA UR7, UR7, UR6, 0x3 ;  /* 0x0000000607077291 */ /* 0x000fe2000f8e18ff */
[----:B-1----:R-:W-:-:S04]  /*4280*/  LOP3.LUT R2, R12, UR8, RZ, 0x3c, !PT ;  /* 0x000000080c027c12 */ /* 0x002fc8000f8e3cff */
[----:B------:R-:W-:-:S04]  /*4290*/  SHF.L.U32 R0, R2, 0x1f, RZ ;  /* 0x0000001f02007819 */ /* 0x000fc800000006ff */
[----:B------:R-:W1:Y:S02]  /*42a0*/  SYNCS.PHASECHK.TRANS64 P0, [UR7+0x260], R0 ;  /* 0x00026000ff0075a7 */ /* 0x000e640008001007 */
[----:B-1----:R-:W-:Y:S05]  /*42b0*/  @P0 EXIT ;  /* 0x000000000000094d */ /* 0x002fea0003800000 */
[----:B------:R-:W-:Y:S02]  /*42c0*/  SHF.L.U32 R2, R2, 0x1f, RZ ;  /* 0x0000001f02027819 */ /* 0x000fe400000006ff */
[----:B------:R-:W-:-:S07]  /*42d0*/  MOV R0, UR7 ;  /* 0x0000000700007c02 */ /* 0x000fce0008000f00 */
.L_x_85:
[----:B-1----:R1:W2:Y:S02]  /*42e0*/  SYNCS.PHASECHK.TRANS64.TRYWAIT P0, [R0+URZ+0x260], R2 ;  /* 0x00026002000075a7 */ /* 0x0022a400080011ff */
[----:B--2---:R-:W-:Y:S05]  /*42f0*/  @!P0 NANOSLEEP.SYNCS 0x989680 ;  /* 0x009896800000895d */ /* 0x004fea0003900000 */
[----:B------:R-:W2:Y:S02]  /*4300*/  @!P0 SYNCS.PHASECHK.TRANS64 P0, [R0+URZ+0x260], R2 ;  /* 0x00026002000085a7 */ /* 0x000ea400080010ff */
[----:B--2---:R-:W-:Y:S05]  /*4310*/  @P0 EXIT ;  /* 0x000000000000094d */ /* 0x004fea0003800000 */
[----:B------:R-:W-:Y:S05]  /*4320*/  BRA `(.L_x_85) ;  /* 0xfffffffc00ec7947 */ /* 0x000fea000383ffff */
.L_x_78:
[----:B------:R-:W-:Y:S05]  /*4330*/  BRA.U UP4, `(.L_x_86) ;  /* 0x0000000d04807547 */ /* 0x000fea000b800000 */
[----:B------:R-:W-:Y:S01]  /*4340*/  UMOV UR4, 0x40 ;  /* 0x0000004000047882 */ /* 0x000fe20000000000 */
[----:B------:R-:W-:Y:S01]  /*4350*/  NOP ;  /* 0x0000000000007918 */ /* 0x000fe20000000000 */
[----:B------:R-:W-:Y:S01]  /*4360*/  ULEA UR5, UR45, UR4, 0x18 ;  /* 0x000000042d057291 */ /* 0x000fe2000f8ec0ff */
[----:B------:R-:W-:Y:S02]  /*4370*/  UMOV UR6, 0x400 ;  /* 0x0000040000067882 */ /* 0x000fe40000000000 */
[----:B------:R-:W-:-:S06]  /*4380*/  ULEA UR6, UR45, UR6, 0x18 ;  /* 0x000000062d067291 */ /* 0x000fcc000f8ec0ff */
[----:B------:R-:W1:Y:S02]  /*4390*/  LDS.U8 R0, [UR5+0x1c] ;  /* 0x00001c05ff007984 */ /* 0x000e640008000000 */
[----:B-1----:R-:W-:-:S13]  /*43a0*/  ISETP.NE.AND P0, PT, R0, RZ, PT ;  /* 0x000000ff0000720c */ /* 0x002fda0003f05270 */
[----:B------:R-:W-:Y:S05]  /*43b0*/  @P0 BRA `(.L_x_87) ;  /* 0x0000000000580947 */ /* 0x000fea0003800000 */
[----:B------:R-:W-:-:S13]  /*43c0*/  ELECT P0, URZ, PT ;  /* 0x0000000000ff782f */ /* 0x000fda0003800000 */
[----:B------:R-:W-:Y:S05]  /*43d0*/  @!P0 BRA `(.L_x_88) ;  /* 0x0000000000608947 */ /* 0x000fea0003800000 */
[----:B------:R-:W-:Y:S01]  /*43e0*/  UMOV UR4, 0x10 ;  /* 0x0000001000047882 */ /* 0x000fe20000000000 */
[----:B------:R-:W-:Y:S01]  /*43f0*/  HFMA2 R0, -RZ, RZ, 0, 5.9604644775390625e-08 ;  /* 0x00000001ff007431 */ /* 0x000fe200000001ff */
[----:B------:R-:W-:-:S03]  /*4400*/  MOV R3, 0xffff ;  /* 0x0000ffff00037802 */ /* 0x000fc60000000f00 */
[----:B------:R-:W-:Y:S04]  /*4410*/  DEPBAR.LE SB1, 0x36 ;  /* 0x00009d800000791a */ /* 0x000fe80000000000 */
[----:B------:R-:W1:Y:S02]  /*4420*/  UTCATOMSWS.FIND_AND_SET.ALIGN UP0, UR4, UR4 ;  /* 0x00000004000475e3 */ /* 0x000e640008000800 */
[----:B-1----:R-:W-:Y:S01]  /*4430*/  MOV R4, UR4 ;  /* 0x0000000400047c02 */ /* 0x002fe20008000f00 */
[----:B------:R-:W-:Y:S06]  /*4440*/  BRA.U UP0, `(.L_x_89) ;  /* 0x0000000100187547 */ /* 0x000fec000b800000 */
.L_x_90:
[----:B------:R-:W-:Y:S05]  /*4450*/  NANOSLEEP 0x64 ;  /* 0x000000640000795d */ /* 0x000fea0003800000 */
[----:B------:R-:W-:-:S05]  /*4460*/  UMOV UR4, 0x10 ;  /* 0x0000001000047882 */ /* 0x000fca0000000000 */
[----:B------:R-:W-:Y:S04]  /*4470*/  DEPBAR.LE SB1, 0x36 ;  /* 0x00009d800000791a */ /* 0x000fe80000000000 */
[----:B------:R-:W1:Y:S02]  /*4480*/  UTCATOMSWS.FIND_AND_SET.ALIGN UP0, UR4, UR4 ;  /* 0x00000004000475e3 */ /* 0x000e640008000800 */
[----:B-1----:R-:W-:Y:S01]  /*4490*/  MOV R4, UR4 ;  /* 0x0000000400047c02 */ /* 0x002fe20008000f00 */
[----:B------:R-:W-:Y:S05]  /*44a0*/  BRA.U !UP0, `(.L_x_90) ;  /* 0xfffffffd08e87547 */ /* 0x000fea000b83ffff */
.L_x_89:
[-C--:B------:R-:W-:Y:S02]  /*44b0*/  SHF.L.U32 R3, R3, R4.reuse, RZ ;  /* 0x0000000403037219 */ /* 0x080fe400000006ff */
[----:B------:R-:W-:Y:S01]  /*44c0*/  SHF.L.U32 R0, R0, R4, RZ ;  /* 0x0000000400007219 */ /* 0x000fe200000006ff */
[----:B------:R-:W-:Y:S02]  /*44d0*/  IMAD.SHL.U32 R4, R4, 0x20, RZ ;  /* 0x0000002004047824 */ /* 0x000fe400078e00ff */
[----:B------:R1:W-:Y:S04]  /*44e0*/  ATOMS.OR RZ, [UR5+0x14], R3 ;  /* 0x00001403ffff798c */ /* 0x0003e8000b000005 */
[----:B------:R1:W-:Y:S04]  /*44f0*/  ATOMS.OR RZ, [UR5+0x18], R0 ;  /* 0x00001800ffff798c */ /* 0x0003e8000b000005 */
[----:B------:R1:W-:Y:S01]  /*4500*/  STS [UR6+0x300], R4 ;  /* 0x00030004ff007988 */ /* 0x0003e20008000806 */
[----:B------:R-:W-:Y:S05]  /*4510*/  BRA `(.L_x_88) ;  /* 0x0000000000107947 */ /* 0x000fea0003800000 */
.L_x_87:
[----:B------:R-:W-:Y:S02]  /*4520*/  MOV R0, 0xffffffff ;  /* 0xffffffff00007802 */ /* 0x000fe40000000f00 */
[----:B------:R-:W-:-:S03]  /*4530*/  MOV R4, 0x4560 ;  /* 0x0000456000047802 */ /* 0x000fc60000000f00 */
[----:B------:R1:W-:Y:S04]  /*4540*/  STS [UR6+0x300], R0 ;  /* 0x00030000ff007988 */ /* 0x0003e80008000806 */
[----:B-1---5:R-:W-:Y:S05]  /*4550*/  CALL.REL.NOINC `($__internal_1_$__cuda_sm10x_tcgen05_guardrail_trap_phase_invalid_during_alloc) ;  /* 0x0000005800ec7944 */ /* 0x022fea0003c00000 */
.L_x_88:
[----:B------:R-:W-:Y:S05]  /*4560*/  WARPSYNC.ALL ;  /* 0x0000000000007948 */ /* 0x000fea0003800000 */
[----:B------:R-:W2:Y:S01]  /*4570*/  S2UR UR4, SR_CgaCtaId ;  /* 0x00000000000479c3 */ /* 0x000ea20000008800 */
[----:B------:R-:W-:Y:S01]  /*4580*/  UMOV UR13, 0x400 ;  /* 0x00000400000d7882 */ /* 0x000fe20000000000 */
[----:B------:R-:W-:-:S06]  /*4590*/  NOP ;  /* 0x0000000000007918 */ /* 0x000fcc0000000000 */
[----:B------:R-:W-:Y:S06]  /*45a0*/  BAR.ARV 0x6, 0xa0 ;  /* 0x0182800000007b1d */ /* 0x000fec0000002000 */
[----:B------:R-:W3:Y:S01]  /*45b0*/  LDCU UR5, c[0x0][0x38c] ;  /* 0x00007180ff0577ac */ /* 0x000ee20008000800 */
[----:B------:R-:W-:Y:S01]  /*45c0*/  LOP3.LUT R2, R2, 0xffff, RZ, 0xc0, !PT ;  /* 0x0000ffff02027812 */ /* 0x000fe200078ec0ff */
[----:B------:R-:W-:Y:S01]  /*45d0*/  IMAD.MOV.U32 R11, RZ, RZ, 0x1 ;  /* 0x00000001ff0b7424 */ /* 0x000fe200078e00ff */
[----:B------:R-:W-:Y:S01]  /*45e0*/  CS2R R8, SRZ ;  /* 0x0000000000087805 */ /* 0x000fe2000001ff00 */
[----:B------:R-:W4:Y:S01]  /*45f0*/  LDCU UR8, c[0x0][0x38c] ;  /* 0x00007180ff0877ac */ /* 0x000f220008000800 */
[----:B------:R-:W-:Y:S01]  /*4600*/  R2UR UR15, R2 ;  /* 0x00000000020f72ca */ /* 0x000fe200000e0000 */
[----:B------:R-:W-:Y:S01]  /*4610*/  IMAD.MOV.U32 R10, RZ, RZ, RZ ;  /* 0x000000ffff0a7224 */ /* 0x000fe200078e00ff */
[----:B------:R-:W-:Y:S01]  /*4620*/  UMOV UR18, URZ ;  /* 0x000000ff00127c82 */ /* 0x000fe20008000000 */
[----:B------:R-:W-:Y:S01]  /*4630*/  UMOV UR10, URZ ;  /* 0x000000ff000a7c82 */ /* 0x000fe20008000000 */
[----:B--2---:R-:W-:Y:S01]  /*4640*/  ULEA UR13, UR4, UR13, 0x18 ;  /* 0x0000000d040d7291 */ /* 0x004fe2000f8ec0ff */
[----:B------:R-:W-:Y:S01]  /*4650*/  UMOV UR20, 0x0 ;  /* 0x0000000000147882 */ /* 0x000fe20000000000 */
[----:B------:R-:W-:-:S02]  /*4660*/  UMOV UR21, 0x42004a0 ;  /* 0x042004a000157882 */ /* 0x000fc40000000000 */
[----:B------:R-:W-:Y:S02]  /*4670*/  UIADD3 UR6, UPT, UPT, UR13, 0x4600, URZ ;  /* 0x000046000d067890 */ /* 0x000fe4000fffe0ff */
[----:B------:R-:W-:Y:S02]  /*4680*/  UIADD3 UR7, UPT, UPT, UR13, 0x15600, URZ ;  /* 0x000156000d077890 */ /* 0x000fe4000fffe0ff */
[----:B---3--:R-:W-:Y:S01]  /*4690*/  UIADD3 UR5, UPT, UPT, UR5, 0x1f, URZ ;  /* 0x0000001f05057890 */ /* 0x008fe2000fffe0ff */
[----:B-1----:R-:W1:Y:S01]  /*46a0*/  LDS R0, [UR13+0x300] ;  /* 0x0003000dff007984 */ /* 0x002e620008000800 */
[----:B------:R-:W-:Y:S02]  /*46b0*/  USHF.R.U32.HI UR6, URZ, 0x4, UR6 ;  /* 0x00000004ff067899 */ /* 0x000fe40008011606 */
[----:B------:R-:W-:Y:S02]  /*46c0*/  USHF.R.S32.HI UR4, URZ, 0x1f, UR5 ;  /* 0x0000001fff047899 */ /* 0x000fe40008011405 */
[----:B------:R-:W-:-:S02]  /*46d0*/  ULOP3.LUT UR6, UR6, 0x3fff, URZ, 0xc0, !UPT ;  /* 0x00003fff06067892 */ /* 0x000fc4000f8ec0ff */
[----:B------:R-:W-:Y:S02]  /*46e0*/  ULEA.HI UR4, UR4, UR5, URZ, 0x5 ;  /* 0x0000000504047291 */ /* 0x000fe4000f8f28ff */
[----:B------:R-:W-:Y:S02]  /*46f0*/  USHF.R.U32.HI UR5, URZ, 0x4, UR7 ;  /* 0x00000004ff057899 */ /* 0x000fe40008011607 */
[----:B------:R-:W-:Y:S02]  /*4700*/  USHF.R.S32.HI UR22, URZ, 0x5, UR4 ;  /* 0x00000005ff167899 */ /* 0x000fe40008011404 */
[----:B------:R-:W-:Y:S02]  /*4710*/  ULOP3.LUT UR5, UR5, 0x3fff, URZ, 0xc0, !UPT ;  /* 0x00003fff05057892 */ /* 0x000fe4000f8ec0ff */
[----:B------:R-:W-:Y:S02]  /*4720*/  UISETP.LT.AND UP0, UPT, UR22, 0x1, UPT ;  /* 0x000000011600788c */ /* 0x000fe4000bf01270 */
[----:B------:R-:W-:-:S02]  /*4730*/  ULOP3.LUT UR16, UR6, 0x10000, URZ, 0xfc, !UPT ;  /* 0x0001000006107892 */ /* 0x000fc4000f8efcff */
[----:B------:R-:W-:Y:S02]  /*4740*/  USEL UR23, UR22, 0x1, !UP0 ;  /* 0x0000000116177887 */ /* 0x000fe4000c000000 */
[----:B------:R-:W-:Y:S02]  /*4750*/  ULOP3.LUT UR17, UR5, 0x10000, URZ, 0xfc, !UPT ;  /* 0x0001000005117892 */ /* 0x000fe4000f8efcff */
[----:B------:R-:W-:Y:S02]  /*4760*/  UIADD3 UR23, UPT, UPT, -UR23, URZ, URZ ;  /* 0x000000ff17177290 */ /* 0x000fe4000fffe1ff */
[----:B----4-:R-:W-:Y:S01]  /*4770*/  UISETP.GE.AND UP4, UPT, UR8, 0x1, UPT ;  /* 0x000000010800788c */ /* 0x010fe2000bf86270 */
[----:B-1----:R-:W-:-:S15]  /*4780*/  R2UR UR24, R0 ;  /* 0x00000000001872ca */ /* 0x002fde00000e0000 */
.L_x_97:
[----:B------:R-:W-:Y:S02]  /*4790*/  LEA R0, R10, UR13, 0x3 ;  /* 0x0000000d0a007c11 */ /* 0x000fe4000f8e18ff */
[----:B------:R-:W-:Y:S02]  /*47a0*/  SHF.L.U32 R2, R9, 0x1f, RZ ;  /* 0x0000001f09027819 */ /* 0x000fe400000006ff */
[----:B------:R-:W-:Y:S01]  /*47b0*/  PLOP3.LUT P0, PT, PT, PT, UP4, 0x80, 0x8 ;  /* 0x000000000008781c */ /* 0x000fe20003f0f048 */
[----:B------:R-:W-:Y:S01]  /*47c0*/  VIADD R3, R0, 0x260 ;  /* 0x0000026000037836 */ /* 0x000fe20000000000 */
[----:B-1----:R-:W1:Y:S02]  /*47d0*/  SYNCS.PHASECHK.TRANS64.TRYWAIT P1, [R0+URZ+0x250], R2 ;  /* 0x00025002000075a7 */ /* 0x002e6400080211ff */
[----:B-1-3--:R-:W-:Y:S09]  /*47e0*/  @!P1 BRA `(.L_x_91) ;  /* 0x0000005000d49947 */ /* 0x00aff20003800000 */
.L_x_218:
[----:B------:R-:W-:Y:S01]  /*47f0*/  LEA R4, R10, UR13, 0x4 ;  /* 0x0000000d0a047c11 */ /* 0x000fe2000f8e20ff */
[----:B------:R-:W-:Y:S01]  /*4800*/  @UP4 ULEA UR4, UR10, UR13, 0x3 ;  /* 0x0000000d0a044291 */ /* 0x000fe2000f8e18ff */
[----:B------:R-:W-:Y:S01]  /*4810*/  PLOP3.LUT P2, PT, PT, PT, PT, 0x80, 0x8 ;  /* 0x000000000008781c */ /* 0x000fe20003f4f070 */
[----:B------:R-:W-:Y:S01]  /*4820*/  ULEA UR19, UR18, UR13, 0x3 ;  /* 0x0000000d12137291 */ /* 0x000fe2000f8e18ff */
[----:B------:R-:W-:Y:S02]  /*4830*/  PRMT R3, RZ, 0x654, R3 ;  /* 0x00000654ff037816 */ /* 0x000fe40000000003 */
[----:B------:R-:W2:Y:S01]  /*4840*/  LDS.128 R4, [R4+0x2e0] ;  /* 0x0002e00004047984 */ /* 0x000ea20000000c00 */
[----:B-1----:R-:W-:Y:S02]  /*4850*/  @P0 SHF.L.U32 R2, R8, 0x1f, RZ ;  /* 0x0000001f08020819 */ /* 0x002fe400000006ff */
[----:B------:R-:W-:Y:S01]  /*4860*/  SHF.L.U32 R0, R11, 0x1f, RZ ;  /* 0x0000001f0b007819 */ /* 0x000fe200000006ff */
[----:B------:R-:W-:Y:S01]  /*4870*/  @!PT LDS RZ, [RZ] ;  /* 0x00000000fffff984 */ /* 0x000fe20000000800 */
[----:B------:R-:W-:Y:S01]  /*4880*/  @!PT LDS RZ, [RZ] ;  /* 0x00000000fffff984 */ /* 0x000fe20000000800 */
[----:B------:R-:W-:Y:S01]  /*4890*/  @!PT LDS RZ, [RZ] ;  /* 0x00000000fffff984 */ /* 0x000fe20000000800 */
[----:B------:R-:W-:Y:S01]  /*48a0*/  @!PT LDS RZ, [RZ] ;  /* 0x00000000fffff984 */ /* 0x000fe20000000800 */
[----:B------:R1:W-:Y:S06]  /*48b0*/  MEMBAR.ALL.CTA ;  /* 0x0000000000007992 */ /* 0x0003ec0000008000 */
[----:B-1----:R-:W1:Y:S02]  /*48c0*/  FENCE.VIEW.ASYNC.S ;  /* 0x00000000000073c6 */ /* 0x002e640000000000 */
[----:B-1----:R1:W-:Y:S01]  /*48d0*/  SYNCS.ARRIVE.TRANS64.RED.A1T0 RZ, [R3+URZ], RZ ;  /* 0x000000ff03ff79a7 */ /* 0x0023e200081004ff */
[----:B------:R1:W3:Y:S01]  /*48e0*/  @P0 SYNCS.PHASECHK.TRANS64.TRYWAIT P2, [UR4], R2 ;  /* 0x00000002ff0005a7 */ /* 0x0002e20008041104 */
[----:B--2---:R-:W-:Y:S01]  /*48f0*/  LOP3.LUT P1, RZ, R6, 0x1, RZ, 0xc0, !PT ;  /* 0x0000000106ff7812 */ /* 0x004fe2000782c0ff */
[----:B------:R-:W2:Y:S02]  /*4900*/  SYNCS.PHASECHK.TRANS64.TRYWAIT P0, [UR19+0x290], R0 ;  /* 0x00029000ff0075a7 */ /* 0x000ea40008001113 */
[----:B-123--:R-:W-:Y:S10]  /*4910*/  @!P0 BRA `(.L_x_92) ;  /* 0x00000050009c8947 */ /* 0x00eff40003800000 */
.L_x_220:
[----:B------:R-:W-:Y:S01]  /*4920*/  IADD3 R10, PT, PT, R10, 0x1, RZ ;  /* 0x000000010a0a7810 */ /* 0x000fe20007ffe0ff */
[----:B------:R-:W-:Y:S06]  /*4930*/  BRA.U !UP4, `(.L_x_93) ;  /* 0x000000010ca07547 */ /* 0x000fec000b800000 */
[----:B------:R-:W-:Y:S02]  /*4940*/  ULEA.HI UR4, UR18, UR18, URZ, 0x1 ;  /* 0x0000001212047291 */ /* 0x000fe4000f8f08ff */
[----:B------:R-:W-:Y:S02]  /*4950*/  UPLOP3.LUT UP2, UPT, UPT, UPT, UPT, 0x40, 0x4 ;  /* 0x000000000004789c */ /* 0x000fe40003f4e870 */
[----:B------:R-:W-:Y:S02]  /*4960*/  USHF.L.U32 UR5, UR4, 0x6, URZ ;  /* 0x0000000604057899 */ /* 0x000fe400080006ff */
[----:B------:R-:W-:Y:S02]  /*4970*/  ULOP3.LUT UR14, UR4, 0xffe, URZ, 0xc0, !UPT ;  /* 0x00000ffe040e7892 */ /* 0x000fe4000f8ec0ff */
[----:B------:R-:W-:Y:S02]  /*4980*/  ULOP3.LUT UR4, UR5, 0xffffff80, URZ, 0xc0, !UPT ;  /* 0xffffff8005047892 */ /* 0x000fe4000f8ec0ff */
[----:B------:R-:W-:-:S02]  /*4990*/  UIADD3 UR14, UPT, UPT, -UR14, UR18, URZ ;  /* 0x000000120e0e7290 */ /* 0x000fc4000fffe1ff */
[----:B------:R-:W-:Y:S01]  /*49a0*/  UIADD3 UR4, UPT, UPT, UR24, UR4, URZ ;  /* 0x0000000418047290 */ /* 0x000fe2000fffe0ff */
[----:B------:R-:W-:Y:S01]  /*49b0*/  UMOV UR12, UR23 ;  /* 0x00000017000c7c82 */ /* 0x000fe20008000000 */
[----:B------:R-:W-:Y:S02]  /*49c0*/  UMOV UR11, UR22 ;  /* 0x00000016000b7c82 */ /* 0x000fe40008000000 */
[----:B------:R-:W-:Y:S01]  /*49d0*/  ULEA UR14, UR14, UR4, 0x14 ;  /* 0x000000040e0e7291 */ /* 0x000fe2000f8ea0ff */
[----:B------:R-:W-:-:S11]  /*49e0*/  UMOV UR5, UR10 ;  /* 0x0000000a00057c82 */ /* 0x000fd60008000000 */
.L_x_96:
[----:B------:R-:W-:Y:S02]  /*49f0*/  UIADD3 UR12, UPT, UPT, UR12, 0x1, URZ ;  /* 0x000000010c0c7890 */ /* 0x000fe4000fffe0ff */
[----:B--2---:R-:W-:Y:S02]  /*4a00*/  ULEA UR6, UR5, UR13, 0x3 ;  /* 0x0000000d05067291 */ /* 0x004fe4000f8e18ff */
[----:B------:R-:W-:Y:S01]  /*4a10*/  UISETP.NE.AND UP3, UPT, UR12, URZ, UPT ;  /* 0x000000ff0c00728c */ /* 0x000fe2000bf65270 */
[----:B---3--:R-:W-:Y:S10]  /*4a20*/  @P2 BRA `(.L_x_94) ;  /* 0x00000000000c2947 */ /* 0x008ff40003800000 */
[----:B-1----:R-:W-:Y:S04]  /*4a30*/  SHF.L.U32 R2, R8, 0x1f, RZ ;  /* 0x0000001f08027819 */ /* 0x002fe800000006ff */
[----:B------:R-:W1:Y:S02]  /*4a40*/  SYNCS.PHASECHK.TRANS64.TRYWAIT P0, [UR6], R2 ;  /* 0x00000002ff0075a7 */ /* 0x000e640008001106 */
[----:B-1----:R-:W-:Y:S05]  /*4a50*/  @!P0 BRA `(.L_x_95) ;  /* 0x0000005000648947 */ /* 0x002fea0003800000 */
.L_x_94:
[----:B------:R-:W-:Y:S01]  /*4a60*/  UISETP.NE.AND UP0, UPT, UR11, 0x1, UPT ;  /* 0x000000010b00788c */ /* 0x000fe2000bf05270 */
[----:B------:R-:W-:Y:S01]  /*4a70*/  PLOP3.LUT P2, PT, PT, PT, PT, 0x80, 0x8 ;  /* 0x000000000008781c */ /* 0x000fe20003f4f070 */
[----:B------:R-:W-:Y:S02]  /*4a80*/  UIADD3 UR4, UPT, UPT, UR5, 0x1, URZ ;  /* 0x0000000105047890 */ /* 0x000fe4000fffe0ff */
[----:B------:R-:W-:Y:S02]  /*4a90*/  ULEA UR8, UR5, UR17, 0x8 ;  /* 0x0000001105087291 */ /* 0x000fe4000f8e40ff */
[----:B------:R-:W-:Y:S01]  /*4aa0*/  UISETP.NE.AND UP1, UPT, UR4, 0x22, UPT ;  /* 0x000000220400788c */ /* 0x000fe2000bf25270 */
[----:B------:R-:W-:Y:S01]  /*4ab0*/  PLOP3.LUT P0, PT, PT, PT, UP0, 0x80, 0x8 ;  /* 0x000000000008781c */ /* 0x000fe20003f0f008 */
[----:B------:R-:W-:Y:S02]  /*4ac0*/  UIADD3 UR11, UPT, UPT, UR11, -0x1, URZ ;  /* 0xffffffff0b0b7890 */ /* 0x000fe4000fffe0ff */
[----:B------:R-:W-:Y:S02]  /*4ad0*/  USEL UR7, URZ, 0x1, UP1 ;  /* 0x00000001ff077887 */ /* 0x000fe40008800000 */
[----:B------:R-:W-:Y:S01]  /*4ae0*/  USEL UR10, UR4, URZ, UP1 ;  /* 0x000000ff040a7287 */ /* 0x000fe20008800000 */
[----:B------:R-:W-:Y:S03]  /*4af0*/  UMOV UR9, 0xc0004010 ;  /* 0xc000401000097882 */ /* 0x000fe60000000000 */
[----:B------:R-:W-:Y:S01]  /*4b00*/  @UP0 ULEA UR4, UR10, UR13, 0x3 ;  /* 0x0000000d0a040291 */ /* 0x000fe2000f8e18ff */
[----:B------:R-:W-:Y:S01]  /*4b10*/  LOP3.LUT R8, R8, UR7, RZ, 0x3c, !PT ;  /* 0x0000000708087c12 */ /* 0x000fe2000f8e3cff */
[----:B------:R-:W-:Y:S03]  /*4b20*/  UMOV UR7, 0xc0004010 ;  /* 0xc000401000077882 */ /* 0x000fe60000000000 */
[----:B-1----:R-:W-:Y:S04]  /*4b30*/  @P0 SHF.L.U32 R0, R8, 0x1f, RZ ;  /* 0x0000001f08000819 */ /* 0x002fe800000006ff */
[----:B------:R2:W3:Y:S01]  /*4b40*/  @P0 SYNCS.PHASECHK.TRANS64.TRYWAIT P2, [UR4], R0 ;  /* 0x00000000ff0005a7 */ /* 0x0004e20008041104 */
[----:B------:R-:W-:Y:S02]  /*4b50*/  UIADD3 UR4, UPT, UPT, UR6, 0x110, URZ ;  /* 0x0000011006047890 */ /* 0x000fe4000fffe0ff */
[----:B------:R-:W-:Y:S03]  /*4b60*/  ULEA UR6, UR5, UR16, 0x7 ;  /* 0x0000001005067291 */ /* 0x000fe6000f8e38ff */
[----:B------:R-:W-:Y:S06]  /*4b70*/  UMOV UR5, UR10 ;  /* 0x0000000a00057c82 */ /* 0x000fec0008000000 */
[----:B------:R2:W-:Y:S01]  /*4b80*/  UTCIMMA gdesc[UR6], gdesc[UR8], tmem[UR14], tmem[UR20], idesc[UR21], UP2 ;  /* 0x00ff1408060075ea */ /* 0x0005e2000900010e */
[----:B------:R-:W-:Y:S01]  /*4b90*/  UPLOP3.LUT UP2, UPT, UPT, UPT, UPT, 0x80, 0x8 ;  /* 0x000000000008789c */ /* 0x000fe20003f4f070 */
[----:B------:R2:W-:Y:S01]  /*4ba0*/  UTCBAR.MULTICAST [UR4], URZ, UR15 ;  /* 0x000000ff040073e9 */ /* 0x0005e2000800080f */
[----:B------:R-:W-:Y:S09]  /*4bb0*/  BRA.U UP3, `(.L_x_96) ;  /* 0xfffffffd038c7547 */ /* 0x000ff2000b83ffff */
.L_x_93:
[----:B--2---:R-:W-:Y:S01]  /*4bc0*/  UIADD3 UR4, UPT, UPT, UR18, 0x1, URZ ;  /* 0x0000000112047890 */ /* 0x004fe2000fffe0ff */
[C---:B------:R-:W-:Y:S01]  /*4bd0*/  ISETP.NE.AND P0, PT, R10.reuse, 0x2, PT ;  /* 0x000000020a00780c */ /* 0x040fe20003f05270 */
[----:B------:R-:W-:Y:S02]  /*4be0*/  UIADD3 UR5, UPT, UPT, UR19, 0x270, URZ ;  /* 0x0000027013057890 */ /* 0x000fe4000fffe0ff */
[----:B------:R-:W-:Y:S01]  /*4bf0*/  UISETP.NE.AND UP0, UPT, UR4, 0x4, UPT ;  /* 0x000000040400788c */ /* 0x000fe2000bf05270 */
[----:B-1----:R-:W-:Y:S02]  /*4c00*/  SEL R0, RZ, 0x1, P0 ;  /* 0x00000001ff007807 */ /* 0x002fe40000000000 */
[----:B------:R-:W-:Y:S01]  /*4c10*/  SEL R10, R10, RZ, P0 ;  /* 0x000000ff0a0a7207 */ /* 0x000fe20000000000 */
[----:B------:R-:W-:Y:S01]  /*4c20*/  USEL UR6, URZ, 0x1, UP0 ;  /* 0x00000001ff067887 */ /* 0x000fe20008000000 */
[----:B------:R-:W-:Y:S01]  /*4c30*/  LOP3.LUT R9, R9, R0, RZ, 0x3c, !PT ;  /* 0x0000000009097212 */ /* 0x000fe200078e3cff */
[----:B------:R-:W-:Y:S01]  /*4c40*/  USEL UR18, UR4, URZ, UP0 ;  /* 0x000000ff04127287 */ /* 0x000fe20008000000 */
[----:B------:R1:W-:Y:S03]  /*4c50*/  UTCBAR [UR5], URZ ;  /* 0x000000ff050073e9 */ /* 0x0003e600080000ff */
[----:B------:R-:W-:Y:S01]  /*4c60*/  LOP3.LUT R11, R11, UR6, RZ, 0x3c, !PT ;  /* 0x000000060b0b7c12 */ /* 0x000fe2000f8e3cff */
[----:B------:R-:W-:Y:S07]  /*4c70*/  @P1 BRA `(.L_x_97) ;  /* 0xfffffff800c41947 */ /* 0x000fee000383ffff */
[----:B------:R-:W2:Y:S01]  /*4c80*/  S2UR UR8, SR_CgaCtaId ;  /* 0x00000000000879c3 */ /* 0x000ea20000008800 */
[----:B------:R-:W-:Y:S01]  /*4c90*/  ELECT P0, URZ, PT ;  /* 0x0000000000ff782f */ /* 0x000fe20003800000 */
[----:B------:R-:W-:Y:S01]  /*4ca0*/  IMAD.MOV.U32 R0, RZ, RZ, 0x1 ;  /* 0x00000001ff007424 */ /* 0x000fe200078e00ff */
[----:B------:R-:W-:Y:S01]  /*4cb0*/  UIADD3 UR13, UPT, UPT, UR13, 0x290, URZ ;  /* 0x000002900d0d7890 */ /* 0x000fe2000fffe0ff */
[----:B------:R-:W-:Y:S01]  /*4cc0*/  SHF.L.U32 R2, R11, 0x1f, RZ ;  /* 0x0000001f0b027819 */ /* 0x000fe200000006ff */
[----:B------:R-:W-:-:S03]  /*4cd0*/  UMOV UR4, 0x40 ;  /* 0x0000004000047882 */ /* 0x000fc60000000000 */
[----:B------:R-:W-:Y:S01]  /*4ce0*/  UVIRTCOUNT.DEALLOC.SMPOOL 0x80 ;  /* 0x000000800000784c */ /* 0x000fe20000000000 */
[----:B--2---:R-:W-:Y:S02]  /*4cf0*/  ULEA UR8, UR8, UR4, 0x18 ;  /* 0x0000000408087291 */ /* 0x004fe4000f8ec0ff */
[----:B------:R-:W-:-:S07]  /*4d00*/  ULEA UR4, UR18, UR13, 0x3 ;  /* 0x0000000d12047291 */ /* 0x000fce000f8e18ff */
[----:B------:R2:W-:Y:S02]  /*4d10*/  @P0 STS.U8 [UR8+0x1c], R0 ;  /* 0x00001c00ff000988 */ /* 0x0005e40008000008 */
[----:B------:R-:W4:Y:S02]  /*4d20*/  SYNCS.PHASECHK.TRANS64.TRYWAIT P0, [UR4], R2 ;  /* 0x00000002ff0075a7 */ /* 0x000f240008001104 */
[----:B--2-4-:R-:W-:Y:S05]  /*4d30*/  @!P0 BRA `(.L_x_98) ;  /* 0x0000004c00c48947 */ /* 0x014fea0003800000 */
.L_x_223:
[----:B------:R-:W-:-:S04]  /*4d40*/  UIADD3 UR4, UPT, UPT, UR18, 0x1, URZ ;  /* 0x0000000112047890 */ /* 0x000fc8000fffe0ff */
[----:B------:R-:W-:-:S04]  /*4d50*/  UISETP.NE.AND UP0, UPT, UR4, 0x4, UPT ;  /* 0x000000040400788c */ /* 0x000fc8000bf05270 */
[----:B------:R-:W-:Y:S02]  /*4d60*/  USEL UR6, URZ, 0x1, UP0 ;  /* 0x00000001ff067887 */ /* 0x000fe40008000000 */
[----:B------:R-:W-:-:S04]  /*4d70*/  USEL UR4, UR4, URZ, UP0 ;  /* 0x000000ff04047287 */ /* 0x000fc80008000000 */
[----:B-1----:R-:W-:Y:S01]  /*4d80*/  ULEA UR5, UR4, UR13, 0x3 ;  /* 0x0000000d04057291 */ /* 0x002fe2000f8e18ff */
[----:B--2---:R-:W-:-:S04]  /*4d90*/  LOP3.LUT R2, R11, UR6, RZ, 0x3c, !PT ;  /* 0x000000060b027c12 */ /* 0x004fc8000f8e3cff */
[----:B------:R-:W-:-:S04]  /*4da0*/  SHF.L.U32 R3, R2, 0x1f, RZ ;  /* 0x0000001f02037819 */ /* 0x000fc800000006ff */
[----:B------:R-:W1:Y:S02]  /*4db0*/  SYNCS.PHASECHK.TRANS64.TRYWAIT P0, [UR5], R3 ;  /* 0x00000003ff0075a7 */ /* 0x000e640008001105 */
[----:B-1----:R-:W-:Y:S05]  /*4dc0*/  @!P0 BRA `(.L_x_99) ;  /* 0x0000004c00b88947 */ /* 0x002fea0003800000 */
.L_x_225:
        /* <DEDUP_REMOVED lines=9> */
.L_x_227:
[----:B------:R-:W-:-:S04]  /*4e60*/  UIADD3 UR4, UPT, UPT, UR4, 0x1, URZ ;  /* 0x0000000104047890 */ /* 0x000fc8000fffe0ff */
[----:B------:R-:W-:-:S04]  /*4e70*/  UISETP.NE.AND UP0, UPT, UR4, 0x4, UPT ;  /* 0x000000040400788c */ /* 0x000fc8000bf05270 */
[----:B------:R-:W-:Y:S02]  /*4e80*/  USEL UR5, URZ, 0x1, UP0 ;  /* 0x00000001ff057887 */ /* 0x000fe40008000000 */
[----:B------:R-:W-:-:S04]  /*4e90*/  USEL UR4, UR4, URZ, UP0 ;  /* 0x000000ff04047287 */ /* 0x000fc80008000000 */
[----:B------:R-:W-:Y:S01]  /*4ea0*/  ULEA UR4, UR4, UR13, 0x3 ;  /* 0x0000000d04047291 */ /* 0x000fe2000f8e18ff */
[----:B------:R-:W-:-:S04]  /*4eb0*/  LOP3.LUT R2, R2, UR5, RZ, 0x3c, !PT ;  /* 0x0000000502027c12 */ /* 0x000fc8000f8e3cff */
[----:B------:R-:W-:-:S04]  /*4ec0*/  SHF.L.U32 R2, R2, 0x1f, RZ ;  /* 0x0000001f02027819 */ /* 0x000fc800000006ff */
[----:B------:R-:W2:Y:S02]  /*4ed0*/  SYNCS.PHASECHK.TRANS64.TRYWAIT P0, [UR4], R2 ;  /* 0x00000002ff0075a7 */ /* 0x000ea40008001104 */
[----:B--2---:R-:W-:Y:S05]  /*4ee0*/  @!P0 BRA `(.L_x_101) ;  /* 0x0000004c00a08947 */ /* 0x004fea0003800000 */
.L_x_229:
[----:B------:R-:W-:Y:S01]  /*4ef0*/  NOP ;  /* 0x0000000000007918 */ /* 0x000fe20000000000 */
[----:B-1----:R-:W1:Y:S01]  /*4f00*/  LDS R0, [UR8+0x14] ;  /* 0x00001408ff007984 */ /* 0x002e620008000800 */
[----:B------:R-:W-:Y:S01]  /*4f10*/  ULOP3.LUT UR4, UR24, 0xffff, URZ, 0xc0, !UPT ;  /* 0x0000ffff18047892 */ /* 0x000fe2000f8ec0ff */
[----:B------:R-:W-:Y:S01]  /*4f20*/  UMOV UR5, 0xffff ;  /* 0x0000ffff00057882 */ /* 0x000fe20000000000 */
[----:B------:R-:W-:Y:S02]  /*4f30*/  UMOV UR6, 0x1 ;  /* 0x0000000100067882 */ /* 0x000fe40000000000 */
[----:B------:R-:W-:-:S04]  /*4f40*/  USHF.R.U32.HI UR4, URZ, 0x5, UR4 ;  /* 0x00000005ff047899 */ /* 0x000fc80008011604 */
[----:B------:R-:W-:Y:S02]  /*4f50*/  USHF.L.U32 UR5, UR5, UR4, URZ ;  /* 0x0000000405057299 */ /* 0x000fe400080006ff */
[----:B------:R-:W-:-:S04]  /*4f60*/  USHF.L.U32 UR4, UR6, UR4, URZ ;  /* 0x0000000406047299 */ /* 0x000fc800080006ff */
[----:B-1----:R-:W-:-:S04]  /*4f70*/  LOP3.LUT R0, R0, UR5, RZ, 0xc0, !PT ;  /* 0x0000000500007c12 */ /* 0x002fc8000f8ec0ff */
[----:B------:R-:W-:-:S13]  /*4f80*/  ISETP.NE.AND P0, PT, R0, UR5, PT ;  /* 0x0000000500007c0c */ /* 0x000fda000bf05270 */
[----:B------:R-:W-:Y:S05]  /*4f90*/  @P0 BRA `(.L_x_102) ;  /* 0x0000000000580947 */ /* 0x000fea0003800000 */
[----:B------:R-:W1:Y:S02]  /*4fa0*/  LDS R0, [UR8+0x18] ;  /* 0x00001808ff007984 */ /* 0x000e640008000800 */
[----:B-1----:R-:W-:-:S04]  /*4fb0*/  LOP3.LUT R0, R0, UR4, RZ, 0xc0, !PT ;  /* 0x0000000400007c12 */ /* 0x002fc8000f8ec0ff */
[----:B------:R-:W-:-:S13]  /*4fc0*/  ISETP.NE.AND P0, PT, R0, UR4, PT ;  /* 0x0000000400007c0c */ /* 0x000fda000bf05270 */
[----:B------:R-:W-:Y:S05]  /*4fd0*/  @P0 BRA `(.L_x_103) ;  /* 0x00000000003c0947 */ /* 0x000fea0003800000 */
[----:B------:R-:W1:Y:S01]  /*4fe0*/  S2R R2, SR_LANEID ;  /* 0x0000000000027919 */ /* 0x000e620000000000 */
[----:B------:R-:W-:-:S06]  /*4ff0*/  ULOP3.LUT UR5, URZ, UR5, URZ, 0x33, !UPT ;  /* 0x00000005ff057292 */ /* 0x000fcc000f8e33ff */
[----:B------:R-:W-:-:S04]  /*5000*/  IMAD.U32 R0, RZ, RZ, UR5 ;  /* 0x00000005ff007e24 */ /* 0x000fc8000f8e00ff */
[----:B------:R2:W4:Y:S02]  /*5010*/  REDUX UR7, R0 ;  /* 0x00000000000773c4 */ /* 0x0005240000000000 */
[----:B------:R1:W-:Y:S01]  /*5020*/  UTCATOMSWS.AND URZ, UR5 ;  /* 0x0000000500ff79e3 */ /* 0x0003e20008000000 */
[----:B--2---:R-:W-:Y:S01]  /*5030*/  LOP3.LUT R0, RZ, UR4, RZ, 0x33, !PT ;  /* 0x00000004ff007c12 */ /* 0x004fe2000f8e33ff */
[----:B------:R-:W-:Y:S02]  /*5040*/  VOTEU.ANY UR4, UPT, PT ;  /* 0x0000000000047886 */ /* 0x000fe400038e0100 */
[----:B------:R-:W-:Y:S02]  /*5050*/  UFLO.U32 UR4, UR4 ;  /* 0x00000004000472bd */ /* 0x000fe400080e0000 */
[----:B------:R-:W2:Y:S04]  /*5060*/  REDUX UR6, R0 ;  /* 0x00000000000673c4 */ /* 0x000ea80000000000 */
[----:B-1----:R-:W-:-:S02]  /*5070*/  ISETP.EQ.U32.AND P0, PT, R2, UR4, PT ;  /* 0x0000000402007c0c */ /* 0x002fc4000bf02070 */
[----:B----4-:R-:W-:-:S11]  /*5080*/  MOV R2, UR7 ;  /* 0x0000000700027c02 */ /* 0x010fd60008000f00 */
[----:B------:R1:W-:Y:S01]  /*5090*/  @P0 ATOMS.AND RZ, [UR8+0x14], R2 ;  /* 0x00001402ffff098c */ /* 0x0003e2000a800008 */
[----:B--2---:R-:W-:-:S05]  /*50a0*/  IMAD.U32 R0, RZ, RZ, UR6 ;  /* 0x00000006ff007e24 */ /* 0x004fca000f8e00ff */
[----:B------:R1:W-:Y:S01]  /*50b0*/  @P0 ATOMS.AND RZ, [UR8+0x18], R0 ;  /* 0x00001800ffff098c */ /* 0x0003e2000a800008 */
[----:B------:R-:W-:Y:S05]  /*50c0*/  BRA `(.L_x_104) ;  /* 0x0000000000147947 */ /* 0x000fea0003800000 */
.L_x_103:
[----:B------:R-:W-:Y:S02]  /*50d0*/  MOV R2, 0x50f0 ;  /* 0x000050f000027802 */ /* 0x000fe40000000f00 */
[----:B---3-5:R-:W-:Y:S05]  /*50e0*/  CALL.REL.NOINC `($__internal_0_$__cuda_sm10x_tcgen05_guardrail_trap_col_being_dealloced_not_returned_by_alloc) ;  /* 0x0000004c00fc7944 */ /* 0x028fea0003c00000 */
[----:B------:R-:W-:Y:S05]  /*50f0*/  BRA `(.L_x_104) ;  /* 0x0000000000087947 */ /* 0x000fea0003800000 */
.L_x_102:
[----:B------:R-:W-:Y:S02]  /*5100*/  MOV R2, 0x5120 ;  /* 0x0000512000027802 */ /* 0x000fe40000000f00 */
[----:B---3-5:R-:W-:Y:S05]  /*5110*/  CALL.REL.NOINC `($__internal_2_$__cuda_sm10x_tcgen05_guardrail_trap_unallocated_columns_being_dealloced) ;  /* 0x0000005000087944 */ /* 0x028fea0003c00000 */
.L_x_104:
[----:B------:R-:W-:Y:S01]  /*5120*/  NOP ;  /* 0x0000000000007918 */ /* 0x000fe20000000000 */
[----:B------:R-:W-:Y:S05]  /*5130*/  EXIT ;  /* 0x000000000000794d */ /* 0x000fea0003800000 */
.L_x_86:
[----:B------:R-:W-:-:S09]  /*5140*/  UISETP.NE.OR UP0, UPT, UR17, 0x3, !UP3 ;  /* 0x000000031100788c */ /* 0x000fd2000df05670 */
[----:B------:R-:W-:Y:S05]  /*5150*/  BRA.U UP0, `(.L_x_105) ;  /* 0x0000000d00807547 */ /* 0x000fea000b800000 */
[----:B------:R-:W1:Y:S01]  /*5160*/  LDCU UR32, c[0x0][0x370] ;  /* 0x00006e00ff2077ac */ /* 0x000e620008000800 */
[----:B------:R-:W2:Y:S01]  /*5170*/  LDC.64 R16, c[0x0][0x348] ;  /* 0x0000d200ff107b82 */ /* 0x000ea20000000a00 */
[----:B------:R-:W-:Y:S02]  /*5180*/  HFMA2 R13, -RZ, RZ, 0, 0 ;  /* 0x00000000ff0d7431 */ /* 0x000fe400000001ff */
[----:B------:R-:W-:Y:S01]  /*5190*/  IMAD.MOV.U32 R15, RZ, RZ, 0x1 ;  /* 0x00000001ff0f7424 */ /* 0x000fe200078e00ff */
[----:B------:R-:W1:Y:S01]  /*51a0*/  LDCU.128 UR28, c[0x0][0xb10] ;  /* 0x00016200ff1c77ac */ /* 0x000e620008000c00 */
[----:B------:R-:W-:Y:S01]  /*51b0*/  IMAD.MOV.U32 R14, RZ, RZ, RZ ;  /* 0x000000ffff0e7224 */ /* 0x000fe200078e00ff */
[----:B------:R-:W-:Y:S01]  /*51c0*/  MOV R7, 0x1000 ;  /* 0x0000100000077802 */ /* 0x000fe20000000f00 */
[----:B------:R-:W3:Y:S01]  /*51d0*/  LDCU UR27, c[0x0][0x374] ;  /* 0x00006e80ff1b77ac */ /* 0x000ee20008000800 */
[----:B------:R-:W4:Y:S01]  /*51e0*/  LDC.64 R2, c[0x0][0x888] ;  /* 0x00022200ff027b82 */ /* 0x000f220000000a00 */
[----:B------:R-:W3:Y:S01]  /*51f0*/  LDCU UR15, c[0x0][0xb0c] ;  /* 0x00016180ff0f77ac */ /* 0x000ee20008000800 */
[----:B------:R-:W2:Y:S06]  /*5200*/  LDCU UR38, c[0x0][0xb20] ;  /* 0x00016400ff2677ac */ /* 0x000eac0008000800 */
[----:B------:R-:W4:Y:S01]  /*5210*/  LDC.64 R4, c[0x0][0x890] ;  /* 0x00022400ff047b82 */ /* 0x000f220000000a00 */
[----:B------:R-:W2:Y:S01]  /*5220*/  LDCU UR4, c[0x0][0xb30] ;  /* 0x00016600ff0477ac */ /* 0x000ea20008000800 */
[----:B------:R-:W-:Y:S01]  /*5230*/  UMOV UR21, 0x400 ;  /* 0x0000040000157882 */ /* 0x000fe20000000000 */
[----:B-1----:R-:W-:-:S02]  /*5240*/  UIMAD.WIDE.U32 UR6, UR32, UR28, URZ ;  /* 0x0000001c200672a5 */ /* 0x002fc4000f8e00ff */
[----:B---3--:R-:W-:Y:S02]  /*5250*/  UIMAD.WIDE.U32 UR8, UR27, UR31, URZ ;  /* 0x0000001f1b0872a5 */ /* 0x008fe4000f8e00ff */
[----:B------:R-:W-:Y:S02]  /*5260*/  ULEA UR21, UR45, UR21, 0x18 ;  /* 0x000000152d157291 */ /* 0x000fe4000f8ec0ff */
[----:B------:R-:W-:Y:S02]  /*5270*/  UPLOP3.LUT UP3, UPT, UPT, UPT, UPT, 0x40, 0x4 ;  /* 0x000000000004789c */ /* 0x000fe40003f6e870 */
[----:B------:R-:W-:Y:S01]  /*5280*/  UIADD3 UR33, UPT, UPT, UR21, 0x228, URZ ;  /* 0x0000022815217890 */ /* 0x000fe2000fffe0ff */
[----:B------:R-:W-:Y:S01]  /*5290*/  UMOV UR6, UR7 ;  /* 0x0000000700067c82 */ /* 0x000fe20008000000 */
[----:B------:R-:W-:Y:S01]  /*52a0*/  UMOV UR34, UR9 ;  /* 0x0000000900227c82 */ /* 0x000fe20008000000 */
[----:B------:R-:W-:Y:S02]  /*52b0*/  UISETP.GE.AND UP0, UPT, UR42, 0x1, UPT ;  /* 0x000000012a00788c */ /* 0x000fe4000bf06270 */
[----:B------:R-:W-:Y:S01]  /*52c0*/  UISETP.NE.AND UP4, UPT, UR42, 0x1, UPT ;  /* 0x000000012a00788c */ /* 0x000fe2000bf85270 */
[----:B------:R-:W1:Y:S01]  /*52d0*/  LDCU.64 UR22, c[0x0][0xb28] ;  /* 0x00016500ff1677ac */ /* 0x000e620008000a00 */
[----:B------:R-:W-:-:S02]  /*52e0*/  UISETP.NE.AND UP6, UPT, UR15, 0x1, UPT ;  /* 0x000000010f00788c */ /* 0x000fc4000bfc5270 */
[----:B------:R-:W-:Y:S02]  /*52f0*/  UISETP.NE.AND UP5, UPT, UR30, 0x1, UPT ;  /* 0x000000011e00788c */ /* 0x000fe4000bfa5270 */
[----:B------:R-:W-:Y:S02]  /*5300*/  UIADD3 UR17, UPT, UPT, UR21, 0x220, URZ ;  /* 0x0000022015117890 */ /* 0x000fe4000fffe0ff */
[----:B------:R-:W-:Y:S02]  /*5310*/  UPRMT UR33, UR45, 0x654, UR33 ;  /* 0x000006542d217896 */ /* 0x000fe40008000021 */
[----:B------:R-:W-:Y:S02]  /*5320*/  USHF.R.U32.HI UR35, URZ, UR29, UR6 ;  /* 0x0000001dff237299 */ /* 0x000fe40008011606 */
[----:B--2---:R-:W-:Y:S02]  /*5330*/  USHF.R.U32.HI UR34, URZ, UR38, UR34 ;  /* 0x00000026ff227299 */ /* 0x004fe40008011622 */
[----:B------:R-:W-:-:S11]  /*5340*/  UISETP.NE.AND UP2, UPT, UR4, 0x1, UPT ;  /* 0x000000010400788c */ /* 0x000fd6000bf45270 */
.L_x_114:
[C---:B------:R-:W-:Y:S02]  /*5350*/  LEA R12, R14.reuse, UR21, 0x3 ;  /* 0x000000150e0c7c11 */ /* 0x040fe4000f8e18ff */
[----:B------:R-:W-:Y:S02]  /*5360*/  SHF.L.U32 R0, R13, 0x1f, RZ ;  /* 0x0000001f0d007819 */ /* 0x000fe400000006ff */
[----:B------:R-:W-:Y:S02]  /*5370*/  LEA R8, R14, UR21, 0x4 ;  /* 0x000000150e087c11 */ /* 0x000fe4000f8e20ff */
[----:B--2---:R-:W2:Y:S02]  /*5380*/  SYNCS.PHASECHK.TRANS64.TRYWAIT P0, [R12+URZ+0x250], R0 ;  /* 0x000250000c0075a7 */ /* 0x004ea400080011ff */
[----:B--2---:R-:W-:Y:S05]  /*5390*/  @!P0 BRA `(.L_x_106) ;  /* 0x00000048008c8947 */ /* 0x004fea0003800000 */
.L_x_230:
[----:B------:R-:W3:Y:S01]  /*53a0*/  LDS.128 R8, [R8+0x2e0] ;  /* 0x0002e00008087984 */ /* 0x000ee20000000c00 */
[----:B------:R-:W-:Y:S01]  /*53b0*/  UISETP.GE.AND UP0, UPT, UR42, 0x1, UPT ;  /* 0x000000012a00788c */ /* 0x000fe2000bf06270 */
[----:B------:R-:W-:Y:S01]  /*53c0*/  @!PT LDS RZ, [RZ] ;  /* 0x00000000fffff984 */ /* 0x000fe20000000800 */
[----:B------:R-:W-:Y:S01]  /*53d0*/  @!PT LDS RZ, [RZ] ;  /* 0x00000000fffff984 */ /* 0x000fe20000000800 */
[----:B------:R-:W-:Y:S01]  /*53e0*/  @!PT LDS RZ, [RZ] ;  /* 0x00000000fffff984 */ /* 0x000fe20000000800 */
[----:B------:R-:W-:Y:S01]  /*53f0*/  @!PT LDS RZ, [RZ] ;  /* 0x00000000fffff984 */ /* 0x000fe20000000800 */
[----:B------:R1:W-:Y:S06]  /*5400*/  MEMBAR.ALL.CTA ;  /* 0x0000000000007992 */ /* 0x0003ec0000008000 */
[----:B-1----:R-:W1:Y:S01]  /*5410*/  FENCE.VIEW.ASYNC.S ;  /* 0x00000000000073c6 */ /* 0x002e620000000000 */
[----:B---3--:R-:W-:Y:S11]  /*5420*/  LOP3.LUT P0, RZ, R10, 0x1, RZ, 0xc0, !PT ;  /* 0x000000010aff7812 */ /* 0x008ff6000780c0ff */
[----:B------:R-:W-:Y:S02]  /*5430*/  @!UPT UIADD3 URZ, UPT, UPT, URZ, URZ, URZ ;  /* 0x000000fffffff290 */ /* 0x000fe4000fffe0ff */
[----:B-1----:R-:W-:Y:S01]  /*5440*/  VOTEU.ANY UP1, P0 ;  /* 0x0000000000ff7886 */ /* 0x002fe20000020100 */
[----:B------:R-:W-:Y:S11]  /*5450*/  PLOP3.LUT P0, PT, PT, PT, UP1, 0x80, 0x8 ;  /* 0x000000000008781c */ /* 0x000ff60003f0f018 */
[----:B------:R-:W-:Y:S02]  /*5460*/  @!UPT UIADD3 URZ, UPT, UPT, URZ, URZ, URZ ;  /* 0x000000fffffff290 */ /* 0x000fe4000fffe0ff */
[----:B--2---:R-:W-:Y:S02]  /*5470*/  @P0 SHF.R.U32.HI R0, RZ, 0x10, R9 ;  /* 0x00000010ff000819 */ /* 0x004fe40000011609 */
[----:B------:R-:W-:Y:S02]  /*5480*/  @P0 MOV R6, R8 ;  /* 0x0000000800060202 */ /* 0x000fe40000000f00 */
[----:B------:R-:W-:Y:S01]  /*5490*/  @P0 R2UR UR4, R0 ;  /* 0x00000000000402ca */ /* 0x000fe200000e0000 */
[----:B------:R-:W-:Y:S01]  /*54a0*/  VIADD R0, R12, 0x260 ;  /* 0x000002600c007836 */ /* 0x000fe20000000000 */
[----:B------:R-:W-:Y:S02]  /*54b0*/  @P0 LOP3.LUT R8, R9, 0xffff, RZ, 0xc0, !PT ;  /* 0x0000ffff09080812 */ /* 0x000fe400078ec0ff */
[----:B------:R-:W-:Y:S02]  /*54c0*/  @P0 R2UR UR6, R6 ;  /* 0x00000000060602ca */ /* 0x000fe400000e0000 */
[----:B------:R-:W-:Y:S02]  /*54d0*/  PRMT R0, RZ, 0x654, R0 ;  /* 0x00000654ff007816 */ /* 0x000fe40000000000 */
[----:B------:R-:W-:Y:S02]  /*54e0*/  @P0 R2UR UR5, R8 ;  /* 0x00000000080502ca */ /* 0x000fe400000e0000 */
[----:B------:R1:W-:Y:S03]  /*54f0*/  SYNCS.ARRIVE.TRANS64.RED.A1T0 RZ, [R0+URZ], RZ ;  /* 0x000000ff00ff79a7 */ /* 0x0003e600081004ff */
[----:B------:R-:W-:Y:S04]  /*5500*/  @UP1 UMOV UR26, UR4 ;  /* 0x00000004001a1c82 */ /* 0x000fe80008000000 */
[----:B------:R-:W-:Y:S04]  /*5510*/  @UP1 UMOV UR14, UR6 ;  /* 0x00000006000e1c82 */ /* 0x000fe80008000000 */
[----:B------:R-:W-:Y:S01]  /*5520*/  @UP1 UMOV UR13, UR5 ;  /* 0x00000005000d1c82 */ /* 0x000fe20008000000 */
[----:B------:R-:W-:Y:S05]  /*5530*/  BRA.U !UP0, `(.L_x_107) ;  /* 0x0000000108a47547 */ /* 0x000fea000b800000 */
[----:B------:R-:W-:Y:S02]  /*5540*/  UIMAD.WIDE.U32 UR8, UR13, UR31, URZ ;  /* 0x0000001f0d0872a5 */ /* 0x000fe4000f8e00ff */
[----:B------:R-:W-:Y:S02]  /*5550*/  UIMAD.WIDE.U32 UR10, UR14, UR28, URZ ;  /* 0x0000001c0e0a72a5 */ /* 0x000fe4000f8e00ff */
[----:B------:R-:W-:Y:S02]  /*5560*/  USEL UR4, UR27, UR34, !UP5 ;  /* 0x000000221b047287 */ /* 0x000fe4000e800000 */
[----:B------:R-:W-:Y:S02]  /*5570*/  USEL UR7, UR32, UR35, !UP6 ;  /* 0x0000002320077287 */ /* 0x000fe4000f000000 */
[----:B------:R-:W-:Y:S02]  /*5580*/  UIMAD.WIDE.U32 UR18, UR4, UR22, URZ ;  /* 0x00000016041272a5 */ /* 0x000fe4000f8e00ff */
[----:B------:R-:W-:Y:S01]  /*5590*/  UIMAD.WIDE.U32 UR24, UR7, UR22, URZ ;  /* 0x00000016071872a5 */ /* 0x000fe2000f8e00ff */
[----:B------:R-:W-:Y:S02]  /*55a0*/  UMOV UR5, UR9 ;  /* 0x0000000900057c82 */ /* 0x000fe40008000000 */
[----:B------:R-:W-:Y:S03]  /*55b0*/  USHF.R.U32.HI UR6, URZ, UR38, UR5 ;  /* 0x00000026ff067299 */ /* 0x000fe60008011605 */
[----:B------:R-:W-:Y:S01]  /*55c0*/  UMOV UR5, UR11 ;  /* 0x0000000b00057c82 */ /* 0x000fe20008000000 */
[----:B------:R-:W-:Y:S02]  /*55d0*/  USEL UR6, UR13, UR6, !UP5 ;  /* 0x000000060d067287 */ /* 0x000fe4000e800000 */
[----:B------:R-:W-:Y:S02]  /*55e0*/  USHF.R.U32.HI UR8, URZ, UR29, UR5 ;  /* 0x0000001dff087299 */ /* 0x000fe40008011605 */
[----:B------:R-:W-:Y:S01]  /*55f0*/  UIMAD.WIDE.U32 UR10, UR6, UR22, URZ ;  /* 0x00000016060a72a5 */ /* 0x000fe2000f8e00ff */
[----:B------:R-:W-:Y:S02]  /*5600*/  UMOV UR5, UR19 ;  /* 0x0000001300057c82 */ /* 0x000fe40008000000 */
[----:B------:R-:W-:Y:S03]  /*5610*/  @UP4 USHF.R.U32.HI UR4, URZ, UR23, UR5 ;  /* 0x00000017ff044299 */ /* 0x000fe60008011605 */
[----:B------:R-:W-:Y:S01]  /*5620*/  UMOV UR5, UR25 ;  /* 0x0000001900057c82 */ /* 0x000fe20008000000 */
[----:B------:R-:W-:Y:S02]  /*5630*/  UIMAD UR4, UR42, UR4, URZ ;  /* 0x000000042a0472a4 */ /* 0x000fe4000f8e02ff */
[----:B------:R-:W-:Y:S02]  /*5640*/  @UP4 USHF.R.U32.HI UR7, URZ, UR23, UR5 ;  /* 0x00000017ff074299 */ /* 0x000fe40008011605 */
[----:B------:R-:W-:Y:S02]  /*5650*/  USEL UR5, UR14, UR8, !UP6 ;  /* 0x000000080e057287 */ /* 0x000fe4000f000000 */
[----:B------:R-:W-:Y:S02]  /*5660*/  UIMAD UR8, UR42, UR7, URZ ;  /* 0x000000072a0872a4 */ /* 0x000fe4000f8e02ff */
[----:B------:R-:W-:Y:S03]  /*5670*/  UISETP.GE.AND UP0, UPT, UR6, UR4, UPT ;  /* 0x000000040600728c */ /* 0x000fe6000bf06270 */
[----:B------:R-:W-:Y:S01]  /*5680*/  UMOV UR4, UR11 ;  /* 0x0000000b00047c82 */ /* 0x000fe20008000000 */
[----:B------:R-:W-:Y:S02]  /*5690*/  UISETP.GE.OR UP0, UPT, UR5, UR8, UP0 ;  /* 0x000000080500728c */ /* 0x000fe40008706670 */
[----:B------:R-:W-:Y:S02]  /*56a0*/  USHF.R.U32.HI UR4, URZ, UR23, UR4 ;  /* 0x00000017ff047299 */ /* 0x000fe40008011604 */
[----:B------:R-:W-:Y:S02]  /*56b0*/  UIMAD.WIDE.U32 UR8, UR5, UR22, URZ ;  /* 0x00000016050872a5 */ /* 0x000fe4000f8e00ff */
[----:B------:R-:W-:Y:S04]  /*56c0*/  USEL UR10, UR6, UR4, !UP4 ;  /* 0x00000004060a7287 */ /* 0x000fe8000e000000 */
[----:B------:R-:W-:Y:S01]  /*56d0*/  UIADD3 UR11, UPT, UPT, -UR10, URZ, URZ ;  /* 0x000000ff0a0b7290 */ /* 0x000fe2000fffe1ff */
[----:B------:R-:W-:Y:S02]  /*56e0*/  @!UP0 UMOV UR4, UR9 ;  /* 0x0000000900048c82 */ /* 0x000fe40008000000 */
[----:B------:R-:W-:Y:S02]  /*56f0*/  @!UP0 USHF.R.U32.HI UR4, URZ, UR23, UR4 ;  /* 0x00000017ff048299 */ /* 0x000fe40008011604 */
[----:B------:R-:W-:Y:S02]  /*5700*/  UIMAD UR8, UR42, UR11, UR6 ;  /* 0x0000000b2a0872a4 */ /* 0x000fe4000f8e0206 */
[----:B------:R-:W-:Y:S04]  /*5710*/  @!UP0 USEL UR4, UR5, UR4, !UP4 ;  /* 0x0000000405048287 */ /* 0x000fe8000e000000 */
[----:B------:R-:W-:Y:S02]  /*5720*/  @!UP0 UIMAD UR8, UR7, UR8, UR4 ;  /* 0x00000008070882a4 */ /* 0x000fe4000f8e0204 */
[----:B------:R-:W-:Y:S02]  /*5730*/  @!UP0 UIADD3 UR9, UPT, UPT, UR10, -UR4, URZ ;  /* 0x800000040a098290 */ /* 0x000fe4000fffe0ff */
[----:B------:R-:W-:Y:S02]  /*5740*/  UIADD3 UR4, UPT, UPT, -UR5, URZ, URZ ;  /* 0x000000ff05047290 */ /* 0x000fe4000fffe1ff */
[----:B------:R-:W-:Y:S02]  /*5750*/  UIADD3 UR7, UPT, UPT, -UR6, URZ, URZ ;  /* 0x000000ff06077290 */ /* 0x000fe4000fffe1ff */
[----:B------:R-:W-:Y:S02]  /*5760*/  @!UP0 UIMAD UR6, UR9, UR42, UR5 ;  /* 0x0000002a090682a4 */ /* 0x000fe4000f8e0205 */
[----:B------:R-:W-:Y:S02]  /*5770*/  UIMAD UR14, UR15, UR4, UR14 ;  /* 0x000000040f0e72a4 */ /* 0x000fe4000f8e020e */
[----:B------:R-:W-:Y:S01]  /*5780*/  UIMAD UR13, UR30, UR7, UR13 ;  /* 0x000000071e0d72a4 */ /* 0x000fe2000f8e020d */
[----:B------:R-:W-:Y:S02]  /*5790*/  @!UP0 UMOV UR5, UR8 ;  /* 0x0000000800058c82 */ /* 0x000fe40008000000 */
[----:B------:R-:W-:Y:S02]  /*57a0*/  UIMAD UR14, UR5, UR15, UR14 ;  /* 0x0000000f050e72a4 */ /* 0x000fe4000f8e020e */
[----:B------:R-:W-:Y:S11]  /*57b0*/  UIMAD UR13, UR6, UR30, UR13 ;  /* 0x0000001e060d72a4 */ /* 0x000ff6000f8e020d */
[----:B------:R-:W-:Y:S01]  /*57c0*/  @!UPT UIADD3 URZ, UPT, UPT, URZ, URZ, URZ ;  /* 0x000000fffffff290 */ /* 0x000fe2000fffe0ff */
.L_x_107:
[----:B------:R-:W2:Y:S01]  /*57d0*/  @!UP2 LDCU.128 UR8, c[0x0][0xb10] ;  /* 0x00016200ff08a7ac */ /* 0x000ea20008000c00 */
[C---:B----4-:R-:W-:Y:S02]  /*57e0*/  ISETP.NE.U32.AND P1, PT, R4.reuse, RZ, PT ;  /* 0x000000ff0400720c */ /* 0x050fe40003f25070 */
[----:B------:R-:W-:Y:S02]  /*57f0*/  ISETP.NE.U32.AND P0, PT, R4, RZ, PT ;  /* 0x000000ff0400720c */ /* 0x000fe40003f05070 */
[C---:B------:R-:W-:Y:S02]  /*5800*/  ISETP.NE.AND.EX P1, PT, R5.reuse, RZ, PT, P1 ;  /* 0x000000ff0500720c */ /* 0x040fe40003f25310 */
[----:B------:R-:W-:Y:S01]  /*5810*/  ISETP.NE.AND.EX P0, PT, R5, RZ, PT, P0 ;  /* 0x000000ff0500720c */ /* 0x000fe20003f05300 */
[----:B------:R-:W3:Y:S01]  /*5820*/  @!UP2 LDCU UR5, c[0x0][0xb0c] ;  /* 0x00016180ff05a7ac */ /* 0x000ee20008000800 */
[----:B------:R-:W-:Y:S01]  /*5830*/  SHF.L.U32 R9, R15, 0x1f, RZ ;  /* 0x0000001f0f097819 */ /* 0x000fe200000006ff */
[----:B------:R-:W-:Y:S02]  /*5840*/  USHF.L.U32 UR19, UR16, 0x6, URZ ;  /* 0x0000000610137899 */ /* 0x000fe400080006ff */
[----:B------:R-:W-:Y:S02]  /*5850*/  USHF.L.U32 UR18, UR20, 0x7, URZ ;  /* 0x0000000714127899 */ /* 0x000fe400080006ff */
[----:B--2---:R-:W-:Y:S07]  /*5860*/  UIMAD.WIDE.U32 UR6, UR14, UR8, URZ ;  /* 0x000000080e0672a5 */ /* 0x004fee000f8e00ff */
[----:B------:R-:W-:Y:S01]  /*5870*/  @!UP2 UMOV UR4, UR7 ;  /* 0x000000070004ac82 */ /* 0x000fe20008000000 */
[----:B---3--:R-:W-:Y:S02]  /*5880*/  @!UP2 UISETP.NE.AND UP0, UPT, UR5, 0x1, UPT ;  /* 0x000000010500a88c */ /* 0x008fe4000bf05270 */
[----:B------:R-:W-:Y:S02]  /*5890*/  @!UP2 USHF.R.U32.HI UR4, URZ, UR9, UR4 ;  /* 0x00000009ff04a299 */ /* 0x000fe40008011604 */
[----:B------:R-:W-:Y:S02]  /*58a0*/  UIMAD.WIDE.U32 UR6, UR13, UR11, URZ ;  /* 0x0000000b0d0672a5 */ /* 0x000fe4000f8e00ff */
[----:B------:R-:W-:Y:S02]  /*58b0*/  @!UP2 USEL UR8, UR14, UR4, !UP0 ;  /* 0x000000040e08a287 */ /* 0x000fe4000c000000 */
[----:B------:R-:W-:Y:S03]  /*58c0*/  @!UP2 UISETP.NE.AND UP0, UPT, UR10, 0x1, UPT ;  /* 0x000000010a00a88c */ /* 0x000fe6000bf05270 */
[----:B------:R-:W-:Y:S02]  /*58d0*/  @!UP2 UMOV UR6, UR7 ;  /* 0x000000070006ac82 */ /* 0x000fe40008000000 */
[----:B------:R-:W2:Y:S02]  /*58e0*/  @!UP2 LDCU UR4, c[0x0][0xb20] ;  /* 0x00016400ff04a7ac */ /* 0x000ea40008000800 */
[----:B--2---:R-:W-:Y:S04]  /*58f0*/  @!UP2 USHF.R.U32.HI UR6, URZ, UR4, UR6 ;  /* 0x00000004ff06a299 */ /* 0x004fe80008011606 */
[----:B------:R-:W-:Y:S04]  /*5900*/  @!UP2 USEL UR6, UR13, UR6, !UP0 ;  /* 0x000000060d06a287 */ /* 0x000fe8000c000000 */
[----:B------:R-:W-:Y:S02]  /*5910*/  @!UP2 UIADD3 UR4, UPT, UPT, -UR8, UR6, URZ ;  /* 0x000000060804a290 */ /* 0x000fe4000fffe1ff */
[----:B------:R-:W-:Y:S02]  /*5920*/  @!UP2 UIADD3 UR6, UPT, UPT, UR8, -UR6, URZ ;  /* 0x800000060806a290 */ /* 0x000fe4000fffe0ff */
[----:B------:R-:W-:Y:S02]  /*5930*/  @!UP2 UIMAD UR14, UR4, UR5, UR14 ;  /* 0x00000005040ea2a4 */ /* 0x000fe4000f8e020e */
[----:B------:R-:W-:Y:S01]  /*5940*/  @!UP2 UIMAD UR13, UR6, UR10, UR13 ;  /* 0x0000000a060da2a4 */ /* 0x000fe2000f8e020d */
[----:B------:R-:W-:Y:S11]  /*5950*/  BRA.U UP3, `(.L_x_108) ;  /* 0x0000000103107547 */ /* 0x000ff6000b800000 */
[----:B------:R-:W-:Y:S04]  /*5960*/  MOV R6, UR37 ;  /* 0x0000002500067c02 */ /* 0x000fe80008000f00 */
[----:B------:R-:W-:Y:S04]  /*5970*/  SHF.L.U32 R6, R6, 0x1f, RZ ;  /* 0x0000001f06067819 */ /* 0x000fe800000006ff */
[----:B------:R-:W2:Y:S02]  /*5980*/  SYNCS.PHASECHK.TRANS64.TRYWAIT P2, [UR21+0x248], R6 ;  /* 0x00024806ff0075a7 */ /* 0x000ea40008041115 */
[----:B--2---:R-:W-:Y:S05]  /*5990*/  @!P2 BRA `(.L_x_109) ;  /* 0x000000440020a947 */ /* 0x004fea0003800000 */
.L_x_108:
[----:B------:R-:W-:Y:S05]  /*59a0*/  @!P1 BRA `(.L_x_110) ;  /* 0x0000000000309947 */ /* 0x000fea0003800000 */
[----:B------:R-:W-:Y:S01]  /*59b0*/  ISETP.NE.U32.AND P1, PT, R2, RZ, PT ;  /* 0x000000ff0200720c */ /* 0x000fe20003f25070 */
[----:B------:R-:W2:Y:S01]  /*59c0*/  LDCU.64 UR4, c[0x0][0x358] ;  /* 0x00006b00ff0477ac */ /* 0x000ea20008000a00 */
[----:B------:R-:W-:Y:S02]  /*59d0*/  IMAD.MOV.U32 R74, RZ, RZ, 0x1 ;  /* 0x00000001ff4a7424 */ /* 0x000fe400078e00ff */
[----:B------:R-:W-:Y:S11]  /*59e0*/  ISETP.NE.AND.EX P1, PT, R3, RZ, PT, P1 ;  /* 0x000000ff0300720c */ /* 0x000ff60003f25310 */
[----:B------:R-:W-:Y:S02]  /*59f0*/  @!UPT UIADD3 URZ, UPT, UPT, URZ, URZ, URZ ;  /* 0x000000fffffff290 */ /* 0x000fe4000fffe0ff */
[----:B------:R-:W3:Y:S01]  /*5a00*/  @P1 LDC.64 R10, c[0x0][0x888] ;  /* 0x00022200ff0a1b82 */ /* 0x000ee20000000a00 */
[----:B-1----:R-:W-:Y:S04]  /*5a10*/  @P1 IMAD R0, R4, UR36, RZ ;  /* 0x0000002404001c24 */ /* 0x002fe8000f8e02ff */
[----:B---3--:R-:W-:Y:S04]  /*5a20*/  @P1 IMAD.WIDE R10, R0, 0x4, R10 ;  /* 0x00000004000a1825 */ /* 0x008fe800078e020a */
[----:B------:R-:W-:Y:S01]  /*5a30*/  HFMA2 R0, -RZ, RZ, 0, 5.9604644775390625e-08 ;  /* 0x00000001ff007431 */ /* 0x000fe200000001ff */
[----:B--2--5:R2:W5:Y:S04]  /*5a40*/  @P1 LDG.E R40, desc[UR4][R10.64] ;  /* 0x000000040a281981 */ /* 0x024568000c1e1900 */
[----:B------:R-:W-:Y:S01]  /*5a50*/  @!P1 PRMT R74, R0, 0x7610, R74 ;  /* 0x00007610004a9816 */ /* 0x000fe2000000004a */
[----:B--2---:R-:W3:Y:S06]  /*5a60*/  @!P1 LDC R40, c[0x0][0x880] ;  /* 0x00022000ff289b82 */ /* 0x004eec0000000800 */
.L_x_110:
[----:B---3-5:R-:W-:Y:S01]  /*5a70*/  @!P0 ISETP.EQ.AND P1, PT, R40, RZ, PT ;  /* 0x000000ff2800820c */ /* 0x028fe20003f22270 */
[----:B------:R-:W-:Y:S01]  /*5a80*/  @!UPT UIADD3 URZ, UPT, UPT, URZ, URZ, URZ ;  /* 0x000000fffffff290 */ /* 0x000fe2000fffe0ff */
[----:B------:R-:W-:Y:S11]  /*5a90*/  @!P0 BRA `(.L_x_111) ;  /* 0x0000000000188947 */ /* 0x000ff60003800000 */
[----:B------:R-:W-:Y:S02]  /*5aa0*/  LOP3.LUT P0, RZ, R74, 0xff, RZ, 0xc0, !PT ;  /* 0x000000ff4aff7812 */ /* 0x000fe4000780c0ff */
[----:B------:R-:W-:Y:S04]  /*5ab0*/  ISETP.NE.U32.AND P1, PT, R2, RZ, PT ;  /* 0x000000ff0200720c */ /* 0x000fe80003f25070 */
[----:B------:R-:W-:Y:S04]  /*5ac0*/  ISETP.NE.AND.EX P1, PT, R3, RZ, PT, P1 ;  /* 0x000000ff0300720c */ /* 0x000fe80003f25310 */
[----:B------:R-:W-:Y:S03]  /*5ad0*/  PLOP3.LUT P1, PT, P1, PT, PT, 0x8, 0x80 ;  /* 0x000000000080781c */ /* 0x000fe60000f2e170 */
[----:B------:R-:W-:Y:S11]  /*5ae0*/  @P0 ISETP.EQ.AND P1, PT, R40, RZ, PT ;  /* 0x000000ff2800020c */ /* 0x000ff60003f22270 */
[----:B------:R-:W-:Y:S02]  /*5af0*/  @!UPT UIADD3 URZ, UPT, UPT, URZ, URZ, URZ ;  /* 0x000000fffffff290 */ /* 0x000fe4000fffe0ff */
.L_x_111:
[----:B------:R-:W2:Y:S01]  /*5b00*/  SYNCS.PHASECHK.TRANS64.TRYWAIT P2, [UR21+0x230], R9 ;  /* 0x00023009ff0075a7 */ /* 0x000ea20008041115 */
[----:B------:R-:W-:Y:S04]  /*5b10*/  ELECT P0, URZ, PT ;  /* 0x0000000000ff782f */ /* 0x000fe80003800000 */
[----:B------:R-:W-:Y:S11]  /*5b20*/  PLOP3.LUT P1, PT, P1, P0, PT, 0xf2, 0x2f ;  /* 0x00000000002f781c */ /* 0x000ff60000f21e72 */
[----:B------:R-:W-:Y:S02]  /*5b30*/  @!UPT UIADD3 URZ, UPT, UPT, URZ, URZ, URZ ;  /* 0x000000fffffff290 */ /* 0x000fe4000fffe0ff */
[----:B------:R-:W-:Y:S05]  /*5b40*/  @!P1 IADD3 R8, P0, PT, R16, 0x580, RZ ;  /* 0x0000058010089810 */ /* 0x000fea0007f1e0ff */
[----:B-1----:R-:W-:Y:S01]  /*5b50*/  @!P1 IMAD.X R6, RZ, RZ, R17, P0 ;  /* 0x000000ffff069224 */ /* 0x002fe200000e0611 */
[----:B--2---:R-:W-:Y:S07]  /*5b60*/  @!P2 BRA `(.L_x_112) ;  /* 0x0000004000c4a947 */ /* 0x004fee0003800000 */
.L_x_233:
[----:B------:R-:W-:Y:S01]  /*5b70*/  @!P1 R2UR UR5, R8 ;  /* 0x00000000080592ca */ /* 0x000fe200000e0000 */
[----:B------:R-:W-:Y:S01]  /*5b80*/  VOTEU.ALL UP0, P1 ;  /* 0x0000000000ff7886 */ /* 0x000fe20000800000 */
[----:B------:R-:W-:Y:S01]  /*5b90*/  @!P1 R2UR UR4, R6 ;  /* 0x00000000060492ca */ /* 0x000fe200000e0000 */
[----:B-1----:R-:W-:Y:S01]  /*5ba0*/  @!P1 IMAD.MOV.U32 R0, RZ, RZ, 0x1000 ;  /* 0x00001000ff009424 */ /* 0x002fe200078e00ff */
[----:B------:R-:W-:Y:S01]  /*5bb0*/  UMOV UR8, 0x0 ;  /* 0x0000000000087882 */ /* 0x000fe20000000000 */
[----:B------:R-:W-:Y:S01]  /*5bc0*/  UMOV UR9, 0x10000000 ;  /* 0x1000000000097882 */ /* 0x000fe20000000000 */
[----:B------:R-:W-:Y:S01]  /*5bd0*/  @!UP0 UIADD3 UR16, UPT, UPT, UR21, 0x400, URZ ;  /* 0x0000040015108890 */ /* 0x000fe2000fffe0ff */
[----:B------:R-:W-:Y:S01]  /*5be0*/  VIADD R14, R14, 0x1 ;  /* 0x000000010e0e7836 */ /* 0x000fe20000000000 */
[----:B------:R-:W-:Y:S01]  /*5bf0*/  VOTEU.ALL UP0, P1 ;  /* 0x0000000000ff7886 */ /* 0x000fe20000800000 */
[----:B------:R-:W-:Y:S01]  /*5c00*/  UMOV UR20, UR36 ;  /* 0x0000002400147c82 */ /* 0x000fe20008000000 */
[----:B------:R-:W-:Y:S03]  /*5c10*/  UPRMT UR6, UR45, 0x654, UR17 ;  /* 0x000006542d067896 */ /* 0x000fe60008000011 */
[----:B------:R-:W-:Y:S02]  /*5c20*/  IMAD.U32 R10, RZ, RZ, UR5 ;  /* 0x00000005ff0a7e24 */ /* 0x000fe4000f8e00ff */
[----:B------:R-:W-:Y:S03]  /*5c30*/  IMAD.U32 R11, RZ, RZ, UR4 ;  /* 0x00000004ff0b7e24 */ /* 0x000fe6000f8e00ff */
[----:B------:R-:W-:Y:S02]  /*5c40*/  @!P1 R2UR UR4, R10 ;  /* 0x000000000a0492ca */ /* 0x000fe400000e0000 */
[----:B------:R-:W-:Y:S11]  /*5c50*/  @!P1 R2UR UR5, R11 ;  /* 0x000000000b0592ca */ /* 0x000ff600000e0000 */
[----:B------:R-:W-:Y:S02]  /*5c60*/  @!UPT UIADD3 URZ, UPT, UPT, URZ, URZ, URZ ;  /* 0x000000fffffff290 */ /* 0x000fe4000fffe0ff */
[----:B------:R1:W-:Y:S01]  /*5c70*/  @!UP0 UTMALDG.3D [UR16], [UR4], desc[UR8] ;  /* 0x00000810040085b4 */ /* 0x0003e20008011000 */
[----:B------:R1:W-:Y:S01]  /*5c80*/  @!P1 SYNCS.ARRIVE.TRANS64.RED.A0TR RZ, [UR21+0x220], R0 ;  /* 0x00022000ffff99a7 */ /* 0x0003e20008300415 */
[----:B------:R-:W-:Y:S01]  /*5c90*/  SYNCS.ARRIVE.TRANS64.RED.A1T0 RZ, [UR6], RZ ;  /* 0x000000ffffff79a7 */ /* 0x000fe20008100406 */
[----:B------:R-:W2:Y:S02]  /*5ca0*/  SYNCS.PHASECHK.TRANS64.TRYWAIT P0, [UR21+0x238], R9 ;  /* 0x00023809ff0075a7 */ /* 0x000ea40008001115 */
[----:B-12---:R-:W-:Y:S05]  /*5cb0*/  @!P0 BRA `(.L_x_113) ;  /* 0x0000004000888947 */ /* 0x006fea0003800000 */
.L_x_235:
[----:B------:R-:W-:Y:S01]  /*5cc0*/  @!P1 IADD3 R6, P0, PT, R16, 0x580, RZ ;  /* 0x0000058010069810 */ /* 0x000fe20007f1e0ff */
[----:B------:R-:W-:Y:S01]  /*5cd0*/  VOTEU.ALL UP0, P1 ;  /* 0x0000000000ff7886 */ /* 0x000fe20000800000 */
[----:B------:R-:W-:Y:S01]  /*5ce0*/  UMOV UR6, 0x0 ;  /* 0x0000000000067882 */ /* 0x000fe20000000000 */
[----:B------:R-:W-:Y:S01]  /*5cf0*/  UMOV UR7, 0x10000000 ;  /* 0x1000000000077882 */ /* 0x000fe20000000000 */
[----:B------:R-:W-:Y:S01]  /*5d00*/  @!P1 R2UR UR5, R6 ;  /* 0x00000000060592ca */ /* 0x000fe200000e0000 */
[----:B-1----:R-:W-:Y:S01]  /*5d10*/  @!P1 IMAD.X R0, RZ, RZ, R17, P0 ;  /* 0x000000ffff009224 */ /* 0x002fe200000e0611 */
[----:B------:R-:W-:Y:S01]  /*5d20*/  @!UP0 UIADD3 UR10, UPT, UPT, UR18, 0x40, URZ ;  /* 0x00000040120a8890 */ /* 0x000fe2000fffe0ff */
[----:B------:R-:W-:Y:S01]  /*5d30*/  R2UR UR16, R76 ;  /* 0x000000004c1072ca */ /* 0x000fe200000e0000 */
[----:B------:R-:W-:Y:S01]  /*5d40*/  @!UP0 UIADD3 UR8, UPT, UPT, UR21, 0x1400, URZ ;  /* 0x0000140015088890 */ /* 0x000fe2000fffe0ff */
[----:B------:R-:W-:Y:S01]  /*5d50*/  ISETP.NE.AND P0, PT, R14, 0x2, PT ;  /* 0x000000020e00780c */ /* 0x000fe20003f05270 */
[----:B------:R-:W-:Y:S01]  /*5d60*/  @!UP0 UIADD3 UR9, UPT, UPT, UR21, 0x228, URZ ;  /* 0x0000022815098890 */ /* 0x000fe2000fffe0ff */
[----:B------:R-:W-:Y:S01]  /*5d70*/  @!P1 R2UR UR4, R0 ;  /* 0x00000000000492ca */ /* 0x000fe200000e0000 */
[----:B------:R-:W-:Y:S01]  /*5d80*/  VOTEU.ALL UP0, P1 ;  /* 0x0000000000ff7886 */ /* 0x000fe20000800000 */
[----:B------:R-:W-:Y:S01]  /*5d90*/  UMOV UR11, UR19 ;  /* 0x00000013000b7c82 */ /* 0x000fe20008000000 */
[----:B------:R-:W-:Y:S01]  /*5da0*/  UMOV UR12, UR36 ;  /* 0x00000024000c7c82 */ /* 0x000fe20008000000 */
[----:B------:R-:W-:Y:S01]  /*5db0*/  SEL R0, RZ, 0x1, P0 ;  /* 0x00000001ff007807 */ /* 0x000fe20000000000 */
[----:B------:R-:W-:Y:S01]  /*5dc0*/  UIADD3 UR20, UPT, UPT, UR13, UR63, URZ ;  /* 0x0000003f0d147290 */ /* 0x000fe2000fffe0ff */
[----:B------:R-:W-:Y:S01]  /*5dd0*/  IMAD.U32 R8, RZ, RZ, UR5 ;  /* 0x00000005ff087e24 */ /* 0x000fe2000f8e00ff */
[----:B------:R-:W-:Y:S01]  /*5de0*/  LOP3.LUT R15, R15, 0x1, RZ, 0x3c, !PT ;  /* 0x000000010f0f7812 */ /* 0x000fe200078e3cff */
[----:B------:R-:W-:Y:S01]  /*5df0*/  UPLOP3.LUT UP3, UPT, UPT, UPT, UPT, 0x80, 0x8 ;  /* 0x000000000008789c */ /* 0x000fe20003f6f070 */
[----:B------:R-:W-:Y:S01]  /*5e00*/  LOP3.LUT R13, R13, R0, RZ, 0x3c, !PT ;  /* 0x000000000d0d7212 */ /* 0x000fe200078e3cff */
[----:B------:R-:W-:Y:S01]  /*5e10*/  UIADD3 UR16, UPT, UPT, UR14, UR16, URZ ;  /* 0x000000100e107290 */ /* 0x000fe2000fffe0ff */
[----:B------:R-:W-:Y:S01]  /*5e20*/  SEL R14, R14, RZ, P0 ;  /* 0x000000ff0e0e7207 */ /* 0x000fe20000000000 */
[----:B------:R-:W-:Y:S01]  /*5e30*/  UMOV UR36, UR26 ;  /* 0x0000001a00247c82 */ /* 0x000fe20008000000 */
[----:B------:R-:W-:Y:S01]  /*5e40*/  IMAD.U32 R9, RZ, RZ, UR4 ;  /* 0x00000004ff097e24 */ /* 0x000fe2000f8e00ff */
[----:B------:R-:W-:Y:S04]  /*5e50*/  @!P1 R2UR UR4, R8 ;  /* 0x00000000080492ca */ /* 0x000fe800000e0000 */
[----:B------:R-:W-:Y:S11]  /*5e60*/  @!P1 R2UR UR5, R9 ;  /* 0x00000000090592ca */ /* 0x000ff600000e0000 */
[----:B------:R-:W-:Y:S02]  /*5e70*/  @!UPT UIADD3 URZ, UPT, UPT, URZ, URZ, URZ ;  /* 0x000000fffffff290 */ /* 0x000fe4000fffe0ff */
[----:B------:R2:W-:Y:S01]  /*5e80*/  @!UP0 UTMALDG.3D [UR8], [UR4], desc[UR6] ;  /* 0x00000608040085b4 */ /* 0x0005e20008011000 */
[----:B------:R2:W-:Y:S01]  /*5e90*/  @!P1 SYNCS.ARRIVE.TRANS64.RED.A0TR RZ, [UR21+0x228], R7 ;  /* 0x00022807ffff99a7 */ /* 0x0005e20008300415 */
[----:B------:R-:W-:Y:S01]  /*5ea0*/  SYNCS.ARRIVE.TRANS64.RED.A1T0 RZ, [UR33], RZ ;  /* 0x000000ffffff79a7 */ /* 0x000fe20008100421 */
[----:B------:R-:W-:Y:S05]  /*5eb0*/  BRA.U UP1, `(.L_x_114) ;  /* 0xfffffff501247547 */ /* 0x000fea000b83ffff */
[----:B------:R-:W-:-:S04]  /*5ec0*/  SHF.L.U32 R2, R15, 0x1f, RZ ;  /* 0x0000001f0f027819 */ /* 0x000fc800000006ff */
[----:B------:R-:W1:Y:S02]  /*5ed0*/  SYNCS.PHASECHK.TRANS64.TRYWAIT P0, [UR21+0x230], R2 ;  /* 0x00023002ff0075a7 */ /* 0x000e640008001115 */
[----:B-1----:R-:W-:Y:S05]  /*5ee0*/  @!P0 BRA `(.L_x_115) ;  /* 0x0000004000148947 */ /* 0x002fea0003800000 */
.L_x_237:
[----:B-1----:R-:W-:-:S07]  /*5ef0*/  MOV R0, UR21 ;  /* 0x0000001500007c02 */ /* 0x002fce0008000f00 */
.L_x_116:
[----:B-1----:R-:W-:-:S04]  /*5f00*/  SHF.L.U32 R2, R15, 0x1f, RZ ;  /* 0x0000001f0f027819 */ /* 0x002fc800000006ff */
[----:B------:R1:W3:Y:S03]  /*5f10*/  SYNCS.PHASECHK.TRANS64.TRYWAIT P0, [R0+URZ+0x238], R2 ;  /* 0x00023802000075a7 */ /* 0x0002e600080011ff */
[----:B---3--:R-:W-:Y:S05]  /*5f20*/  @!P0 NANOSLEEP.SYNCS 0x989680 ;  /* 0x009896800000895d */ /* 0x008fea0003900000 */
[----:B------:R-:W3:Y:S02]  /*5f30*/  @!P0 SYNCS.PHASECHK.TRANS64 P0, [R0+URZ+0x238], R2 ;  /* 0x00023802000085a7 */ /* 0x000ee400080010ff */
[----:B--23--:R-:W-:Y:S05]  /*5f40*/  @P0 EXIT ;  /* 0x000000000000094d */ /* 0x00cfea0003800000 */
[----:B------:R-:W-:Y:S05]  /*5f50*/  BRA `(.L_x_116) ;  /* 0xfffffffc00e87947 */ /* 0x000fea000383ffff */
.L_x_105:
[----:B------:R-:W-:-:S06]  /*5f60*/  UISETP.GE.AND UP0, UPT, UR17, 0x4, UPT ;  /* 0x000000041100788c */ /* 0x000fcc000bf06270 */
[----:B------:R-:W-:-:S13]  /*5f70*/  PLOP3.LUT P0, PT, PT, PT, UP0, 0x80, 0x8 ;  /* 0x000000000008781c */ /* 0x000fda0003f0f008 */
[----:B------:R-:W-:Y:S05]  /*5f80*/  @!P0 EXIT ;  /* 0x000000000000894d */ /* 0x000fea0003800000 */
[----:B------:R-:W-:Y:S01]  /*5f90*/  BAR.SYNC.DEFER_BLOCKING 0x6, 0xa0 ;  /* 0x0182800000007b1d */ /* 0x000fe20000010000 */
[C---:B------:R-:W-:Y:S01]  /*5fa0*/  IMAD.SHL.U32 R7, R84.reuse, 0x40, RZ ;  /* 0x0000004054077824 */ /* 0x040fe200078e00ff */
[C---:B------:R-:W-:Y:S01]  /*5fb0*/  LOP3.LUT R86, R84.reuse, 0x60, RZ, 0xc0, !PT ;  /* 0x0000006054567812 */ /* 0x040fe200078ec0ff */
[C---:B------:R-:W-:Y:S01]  /*5fc0*/  IMAD.SHL.U32 R4, R84.reuse, 0x20, RZ ;  /* 0x0000002054047824 */ /* 0x040fe200078e00ff */
[----:B------:R-:W-:Y:S01]  /*5fd0*/  CS2R R82, SRZ ;  /* 0x0000000000527805 */ /* 0x000fe2000001ff00 */
[C---:B------:R-:W-:Y:S01]  /*5fe0*/  IMAD.SHL.U32 R5, R84.reuse, 0x8, RZ ;  /* 0x0000000854057824 */ /* 0x040fe200078e00ff */
[----:B------:R-:W-:Y:S02]  /*5ff0*/  UMOV UR44, 0x400 ;  /* 0x00000400002c7882 */ /* 0x000fe40000000000 */
[----:B------:R-:W1:Y:S01]  /*6000*/  LDC.64 R72, c[0x0][0x8b0] ;  /* 0x00022c00ff487b82 */ /* 0x000e620000000a00 */
[----:B------:R-:W-:Y:S01]  /*6010*/  ULEA UR44, UR45, UR44, 0x18 ;  /* 0x0000002c2d2c7291 */ /* 0x000fe2000f8ec0ff */
[----:B------:R-:W-:Y:S01]  /*6020*/  LOP3.LUT R6, R7, 0x180, RZ, 0xc0, !PT ;  /* 0x0000018007067812 */ /* 0x000fe200078ec0ff */
[----:B------:R-:W-:Y:S01]  /*6030*/  IMAD.U32 R37, R84, 0x10000, RZ ;  /* 0x0001000054257824 */ /* 0x000fe200078e00ff */
[----:B------:R-:W-:Y:S01]  /*6040*/  LOP3.LUT R4, R4, 0xc00, RZ, 0xc0, !PT ;  /* 0x00000c0004047812 */ /* 0x000fe200078ec0ff */
[----:B------:R-:W-:Y:S01]  /*6050*/  UIADD3 UR4, UPT, UPT, UR44, 0x2400, URZ ;  /* 0x000024002c047890 */ /* 0x000fe2000fffe0ff */
[----:B------:R-:W-:Y:S01]  /*6060*/  LOP3.LUT R5, R6, 0x30, R5, 0xf8, !PT ;  /* 0x0000003006057812 */ /* 0x000fe200078ef805 */
[----:B------:R-:W-:Y:S01]  /*6070*/  IMAD.SHL.U32 R6, R84, 0x2, RZ ;  /* 0x0000000254067824 */ /* 0x000fe200078e00ff */
[----:B------:R-:W2:Y:S01]  /*6080*/  LDC.64 R70, c[0x0][0x8a8] ;  /* 0x00022a00ff467b82 */ /* 0x000ea20000000a00 */
[----:B------:R-:W-:Y:S01]  /*6090*/  LOP3.LUT R4, R4, 0x40, R7, 0xf8, !PT ;  /* 0x0000004004047812 */ /* 0x000fe200078ef807 */
[----:B------:R-:W-:Y:S01]  /*60a0*/  IMAD.MOV.U32 R36, RZ, RZ, RZ ;  /* 0x000000ffff247224 */ /* 0x000fe200078e00ff */
[----:B------:R-:W-:Y:S01]  /*60b0*/  LOP3.LUT R37, R37, 0x600000, RZ, 0xc0, !PT ;  /* 0x0060000025257812 */ /* 0x000fe200078ec0ff */
[----:B------:R-:W-:Y:S01]  /*60c0*/  IMAD.MOV.U32 R78, RZ, RZ, RZ ;  /* 0x000000ffff4e7224 */ /* 0x000fe200078e00ff */
[----:B------:R-:W-:-:S02]  /*60d0*/  LOP3.LUT R84, R84, 0x2, RZ, 0xc0, !PT ;  /* 0x0000000254547812 */ /* 0x000fc400078ec0ff */
[----:B------:R-:W-:Y:S02]  /*60e0*/  CS2R R80, SRZ ;  /* 0x0000000000507805 */ /* 0x000fe4000001ff00 */
[----:B------:R-:W-:Y:S01]  /*60f0*/  LOP3.LUT R5, R5, 0x20, R6, 0x78, !PT ;  /* 0x0000002005057812 */ /* 0x000fe200078e7806 */
[----:B------:R-:W-:Y:S01]  /*6100*/  IMAD.U32 R85, RZ, RZ, UR4 ;  /* 0x00000004ff557e24 */ /* 0x000fe2000f8e00ff */
[----:B------:R-:W3:Y:S01]  /*6110*/  LDS R0, [UR44+0x300] ;  /* 0x0003002cff007984 */ /* 0x000ee20008000800 */
[----:B------:R-:W-:Y:S01]  /*6120*/  LOP3.LUT R4, R4, 0x200, R7, 0xf8, !PT ;  /* 0x0000020004047812 */ /* 0x000fe200078ef807 */
[----:B------:R-:W-:Y:S01]  /*6130*/  IMAD.MOV R79, RZ, RZ, -R84 ;  /* 0x000000ffff4f7224 */ /* 0x000fe200078e0a54 */
[----:B------:R-:W4:Y:S02]  /*6140*/  LDCU UR58, c[0x0][0x370] ;  /* 0x00006e00ff3a77ac */ /* 0x000f240008000800 */
[----:B------:R-:W-:Y:S01]  /*6150*/  LOP3.LUT R69, R4, R5, RZ, 0xfc, !PT ;  /* 0x0000000504457212 */ /* 0x000fe200078efcff */
[----:B------:R-:W1:Y:S01]  /*6160*/  LDCU UR43, c[0x0][0xb0c] ;  /* 0x00016180ff2b77ac */ /* 0x000e620008000800 */
[----:B------:R-:W1:Y:S01]  /*6170*/  LDCU UR39, c[0x0][0xb30] ;  /* 0x00016600ff2777ac */ /* 0x000e620008000800 */
[----:B------:R-:W1:Y:S01]  /*6180*/  LDCU.64 UR56, c[0x0][0x888] ;  /* 0x00011100ff3877ac */ /* 0x000e620008000a00 */
[----:B------:R-:W1:Y:S01]  /*6190*/  LDCU.64 UR40, c[0x0][0xb28] ;  /* 0x00016500ff2877ac */ /* 0x000e620008000a00 */
[----:B------:R-:W1:Y:S01]  /*61a0*/  LDCU.64 UR60, c[0x0][0x890] ;  /* 0x00011200ff3c77ac */ /* 0x000e620008000a00 */
[----:B------:R-:W1:Y:S01]  /*61b0*/  LDCU.128 UR52, c[0x0][0xb10] ;  /* 0x00016200ff3477ac */ /* 0x000e620008000c00 */
[----:B------:R-:W1:Y:S01]  /*61c0*/  LDCU UR47, c[0x0][0x374] ;  /* 0x00006e80ff2f77ac */ /* 0x000e620008000800 */
[----:B------:R-:W-:Y:S01]  /*61d0*/  UIADD3 UR62, UPT, UPT, UR44, 0x400, URZ ;  /* 0x000004002c3e7890 */ /* 0x000fe2000fffe0ff */
[----:B-1234-:R-:W-:-:S11]  /*61e0*/  IMAD.IADD R37, R0, 0x1, R37 ;  /* 0x0000000100257824 */ /* 0x01efd600078e0225 */
.L_x_142:
[----:B------:R-:W-:Y:S02]  /*61f0*/  LEA R3, R78, UR44, 0x3 ;  /* 0x0000002c4e037c11 */ /* 0x000fe4000f8e18ff */
[----:B------:R-:W-:Y:S02]  /*6200*/  SHF.L.U32 R0, R82, 0x1f, RZ ;  /* 0x0000001f52007819 */ /* 0x000fe400000006ff */
[----:B-1----:R-:W-:Y:S02]  /*6210*/  LEA R4, R78, UR44, 0x4 ;  /* 0x0000002c4e047c11 */ /* 0x002fe4000f8e20ff */
[----:B------:R-:W1:Y:S02]  /*6220*/  SYNCS.PHASECHK.TRANS64.TRYWAIT P0, [R3+URZ+0x250], R0 ;  /* 0x00025000030075a7 */ /* 0x000e6400080011ff */
[----:B-1----:R-:W-:Y:S05]  /*6230*/  @!P0 BRA `(.L_x_117) ;  /* 0x0000003c00588947 */ /* 0x002fea0003800000 */
.L_x_238:
        /* <DEDUP_REMOVED lines=8> */
[----:B--2---:R-:W-:Y:S11]  /*62c0*/  LOP3.LUT P0, RZ, R6, 0x1, RZ, 0xc0, !PT ;  /* 0x0000000106ff7812 */ /* 0x004ff6000780c0ff */
[----:B------:R-:W-:Y:S02]  /*62d0*/  @!UPT UIADD3 URZ, UPT, UPT, URZ, URZ, URZ ;  /* 0x000000fffffff290 */ /* 0x000fe4000fffe0ff */
[----:B---3--:R-:W-:Y:S01]  /*62e0*/  VOTEU.ANY UP1, P0 ;  /* 0x0000000000ff7886 */ /* 0x008fe20000020100 */
[----:B------:R-:W-:Y:S01]  /*62f0*/  PLOP3.LUT P0, PT, PT, PT, UP1, 0x80, 0x8 ;  /* 0x000000000008781c */ /* 0x000fe20003f0f018 */
[----:B------:R-:W-:Y:S11]  /*6300*/  UP2UR UR46, UPR, URZ, 0x2 ;  /* 0x00000002ff2e7883 */ /* 0x000ff60008000000 */
[----:B------:R-:W-:Y:S01]  /*6310*/  @!UPT UIADD3 URZ, UPT, UPT, URZ, URZ, URZ ;  /* 0x000000fffffff290 */ /* 0x000fe2000fffe0ff */
[----:B-1----:R-:W-:Y:S02]  /*6320*/  @P0 SHF.R.U32.HI R0, RZ, 0x10, R5 ;  /* 0x00000010ff000819 */ /* 0x002fe40000011605 */
        /* <DEDUP_REMOVED lines=12> */
[----:B------:R-:W2:Y:S01]  /*63f0*/  LDCU UR12, c[0x0][0xb20] ;  /* 0x00016400ff0c77ac */ /* 0x000ea20008000800 */
[----:B------:R-:W-:Y:S02]  /*6400*/  UIMAD.WIDE.U32 UR4, UR47, UR55, URZ ;  /* 0x000000372f0472a5 */ /* 0x000fe4000f8e00ff */
[----:B------:R-:W-:Y:S02]  /*6410*/  UIMAD.WIDE.U32 UR6, UR58, UR52, URZ ;  /* 0x000000343a0672a5 */ /* 0x000fe4000f8e00ff */
[----:B------:R-:W-:Y:S02]  /*6420*/  UISETP.NE.AND UP0, UPT, UR54, 0x1, UPT ;  /* 0x000000013600788c */ /* 0x000fe4000bf05270 */
[----:B------:R-:W-:Y:S02]  /*6430*/  UIMAD.WIDE.U32 UR8, UR37, UR55, URZ ;  /* 0x00000037250872a5 */ /* 0x000fe4000f8e00ff */
[----:B------:R-:W-:Y:S02]  /*6440*/  UIMAD.WIDE.U32 UR10, UR38, UR52, URZ ;  /* 0x00000034260a72a5 */ /* 0x000fe4000f8e00ff */
[----:B------:R-:W-:Y:S02]  /*6450*/  UISETP.NE.AND UP1, UPT, UR43, 0x1, UPT ;  /* 0x000000012b00788c */ /* 0x000fe4000bf25270 */
[----:B------:R-:W-:Y:S01]  /*6460*/  UISETP.NE.AND UP2, UPT, UR42, 0x1, UPT ;  /* 0x000000012a00788c */ /* 0x000fe2000bf45270 */
[----:B------:R-:W-:Y:S02]  /*6470*/  UMOV UR4, UR5 ;  /* 0x0000000500047c82 */ /* 0x000fe40008000000 */
[----:B--2---:R-:W-:Y:S03]  /*6480*/  USHF.R.U32.HI UR5, URZ, UR12, UR4 ;  /* 0x0000000cff057299 */ /* 0x004fe60008011604 */
[----:B------:R-:W-:Y:S02]  /*6490*/  UMOV UR4, UR7 ;  /* 0x0000000700047c82 */ /* 0x000fe40008000000 */
[----:B------:R-:W-:Y:S02]  /*64a0*/  USHF.R.U32.HI UR7, URZ, UR53, UR4 ;  /* 0x00000035ff077299 */ /* 0x000fe40008011604 */
[----:B------:R-:W-:Y:S02]  /*64b0*/  USEL UR4, UR47, UR5, !UP0 ;  /* 0x000000052f047287 */ /* 0x000fe4000c000000 */
[----:B------:R-:W-:Y:S01]  /*64c0*/  USEL UR7, UR58, UR7, !UP1 ;  /* 0x000000073a077287 */ /* 0x000fe2000c800000 */
[----:B------:R-:W-:Y:S01]  /*64d0*/  UMOV UR5, UR9 ;  /* 0x0000000900057c82 */ /* 0x000fe20008000000 */
[----:B------:R-:W-:Y:S02]  /*64e0*/  UIMAD.WIDE.U32 UR8, UR4, UR40, URZ ;  /* 0x00000028040872a5 */ /* 0x000fe4000f8e00ff */
[----:B------:R-:W-:Y:S03]  /*64f0*/  USHF.R.U32.HI UR6, URZ, UR12, UR5 ;  /* 0x0000000cff067299 */ /* 0x000fe60008011605 */
[----:B------:R-:W-:Y:S01]  /*6500*/  UMOV UR5, UR11 ;  /* 0x0000000b00057c82 */ /* 0x000fe20008000000 */
[----:B------:R-:W-:Y:S02]  /*6510*/  UIMAD.WIDE.U32 UR10, UR7, UR40, URZ ;  /* 0x00000028070a72a5 */ /* 0x000fe4000f8e00ff */
[----:B------:R-:W-:Y:S02]  /*6520*/  USHF.R.U32.HI UR12, URZ, UR53, UR5 ;  /* 0x00000035ff0c7299 */ /* 0x000fe40008011605 */
[----:B------:R-:W-:Y:S01]  /*6530*/  USEL UR6, UR37, UR6, !UP0 ;  /* 0x0000000625067287 */ /* 0x000fe2000c000000 */
[----:B------:R-:W-:Y:S02]  /*6540*/  UMOV UR5, UR9 ;  /* 0x0000000900057c82 */ /* 0x000fe40008000000 */
[----:B------:R-:W-:Y:S01]  /*6550*/  UMOV UR10, UR11 ;  /* 0x0000000b000a7c82 */ /* 0x000fe20008000000 */
[----:B------:R-:W-:Y:S02]  /*6560*/  @UP2 USHF.R.U32.HI UR4, URZ, UR41, UR5 ;  /* 0x00000029ff042299 */ /* 0x000fe40008011605 */
[----:B------:R-:W-:Y:S02]  /*6570*/  @UP2 USHF.R.U32.HI UR7, URZ, UR41, UR10 ;  /* 0x00000029ff072299 */ /* 0x000fe4000801160a */
[----:B------:R-:W-:Y:S02]  /*6580*/  UIMAD UR4, UR42, UR4, URZ ;  /* 0x000000042a0472a4 */ /* 0x000fe4000f8e02ff */
[----:B------:R-:W-:Y:S02]  /*6590*/  UIMAD.WIDE.U32 UR10, UR6, UR40, URZ ;  /* 0x00000028060a72a5 */ /* 0x000fe4000f8e00ff */
[----:B------:R-:W-:Y:S02]  /*65a0*/  USEL UR5, UR38, UR12, !UP1 ;  /* 0x0000000c26057287 */ /* 0x000fe4000c800000 */
[----:B------:R-:W-:Y:S02]  /*65b0*/  UIMAD UR8, UR42, UR7, URZ ;  /* 0x000000072a0872a4 */ /* 0x000fe4000f8e02ff */
[----:B------:R-:W-:Y:S03]  /*65c0*/  UISETP.GE.AND UP0, UPT, UR6, UR4, UPT ;  /* 0x000000040600728c */ /* 0x000fe6000bf06270 */
[----:B------:R-:W-:Y:S01]  /*65d0*/  UMOV UR4, UR11 ;  /* 0x0000000b00047c82 */ /* 0x000fe20008000000 */
[----:B------:R-:W-:Y:S02]  /*65e0*/  UISETP.GE.OR UP0, UPT, UR5, UR8, UP0 ;  /* 0x000000080500728c */ /* 0x000fe40008706670 */
[----:B------:R-:W-:Y:S02]  /*65f0*/  USHF.R.U32.HI UR4, URZ, UR41, UR4 ;  /* 0x00000029ff047299 */ /* 0x000fe40008011604 */
[----:B------:R-:W-:Y:S02]  /*6600*/  UIMAD.WIDE.U32 UR8, UR5, UR40, URZ ;  /* 0x00000028050872a5 */ /* 0x000fe4000f8e00ff */
[----:B------:R-:W-:Y:S02]  /*6610*/  USEL UR11, UR6, UR4, !UP2 ;  /* 0x00000004060b7287 */ /* 0x000fe4000d000000 */
[----:B------:R-:W-:Y:S02]  /*6620*/  UIADD3 UR8, UPT, UPT, -UR5, URZ, URZ ;  /* 0x000000ff05087290 */ /* 0x000fe4000fffe1ff */
[----:B------:R-:W-:Y:S01]  /*6630*/  UIADD3 UR10, UPT, UPT, -UR11, URZ, URZ ;  /* 0x000000ff0b0a7290 */ /* 0x000fe2000fffe1ff */
[----:B------:R-:W-:Y:S01]  /*6640*/  @!UP0 UMOV UR4, UR9 ;  /* 0x0000000900048c82 */ /* 0x000fe20008000000 */
[----:B------:R-:W-:Y:S02]  /*6650*/  UIADD3 UR9, UPT, UPT, -UR6, URZ, URZ ;  /* 0x000000ff06097290 */ /* 0x000fe4000fffe1ff */
[----:B------:R-:W-:Y:S02]  /*6660*/  @!UP0 USHF.R.U32.HI UR4, URZ, UR41, UR4 ;  /* 0x00000029ff048299 */ /* 0x000fe40008011604 */
[----:B------:R-:W-:Y:S02]  /*6670*/  UIMAD UR10, UR42, UR10, UR6 ;  /* 0x0000000a2a0a72a4 */ /* 0x000fe4000f8e0206 */
[----:B------:R-:W-:Y:S04]  /*6680*/  @!UP0 USEL UR4, UR5, UR4, !UP2 ;  /* 0x0000000405048287 */ /* 0x000fe8000d000000 */
[----:B------:R-:W-:Y:S02]  /*6690*/  @!UP0 UIMAD UR10, UR7, UR10, UR4 ;  /* 0x0000000a070a82a4 */ /* 0x000fe4000f8e0204 */
[----:B------:R-:W-:Y:S02]  /*66a0*/  @!UP0 UIADD3 UR11, UPT, UPT, UR11, -UR4, URZ ;  /* 0x800000040b0b8290 */ /* 0x000fe4000fffe0ff */
[----:B------:R-:W-:Y:S02]  /*66b0*/  UIMAD UR7, UR43, UR8, UR38 ;  /* 0x000000082b0772a4 */ /* 0x000fe4000f8e0226 */
[----:B------:R-:W-:Y:S02]  /*66c0*/  @!UP0 UIMAD UR6, UR11, UR42, UR5 ;  /* 0x0000002a0b0682a4 */ /* 0x000fe4000f8e0205 */
[----:B------:R-:W-:Y:S01]  /*66d0*/  UIMAD UR4, UR54, UR9, UR37 ;  /* 0x00000009360472a4 */ /* 0x000fe2000f8e0225 */
[----:B------:R-:W-:Y:S02]  /*66e0*/  @!UP0 UMOV UR5, UR10 ;  /* 0x0000000a00058c82 */ /* 0x000fe40008000000 */
[----:B------:R-:W-:Y:S02]  /*66f0*/  UIMAD UR38, UR5, UR43, UR7 ;  /* 0x0000002b052672a4 */ /* 0x000fe4000f8e0207 */
[----:B------:R-:W-:Y:S11]  /*6700*/  UIMAD UR37, UR6, UR54, UR4 ;  /* 0x00000036062572a4 */ /* 0x000ff6000f8e0204 */
[----:B------:R-:W-:Y:S01]  /*6710*/  @!UPT UIADD3 URZ, UPT, UPT, URZ, URZ, URZ ;  /* 0x000000fffffff290 */ /* 0x000fe2000fffe0ff */
.L_x_118:
[----:B------:R-:W-:Y:S01]  /*6720*/  UISETP.NE.AND UP0, UPT, UR39, 0x1, UPT ;  /* 0x000000012700788c */ /* 0x000fe2000bf05270 */
[----:B------:R-:W-:Y:S01]  /*6730*/  IADD3 R78, PT, PT, R78, 0x1, RZ ;  /* 0x000000014e4e7810 */ /* 0x000fe20007ffe0ff */
[----:B------:R-:W-:Y:S02]  /*6740*/  USHF.L.U32 UR50, UR16, 0x6, URZ ;  /* 0x0000000610327899 */ /* 0x000fe400080006ff */
[----:B------:R-:W-:Y:S07]  /*6750*/  USHF.L.U32 UR49, UR20, 0x7, URZ ;  /* 0x0000000714317899 */ /* 0x000fee00080006ff */
[----:B------:R-:W2:Y:S01]  /*6760*/  @!UP0 LDCU.128 UR12, c[0x0][0xb10] ;  /* 0x00016200ff0c87ac */ /* 0x000ea20008000c00 */
[----:B------:R-:W3:Y:S01]  /*6770*/  @!UP0 LDCU UR5, c[0x0][0xb0c] ;  /* 0x00016180ff0587ac */ /* 0x000ee20008000800 */
[----:B------:R-:W4:Y:S01]  /*6780*/  @!UP0 LDCU UR10, c[0x0][0xb20] ;  /* 0x00016400ff0a87ac */ /* 0x000f220008000800 */
[----:B--2---:R-:W-:Y:S02]  /*6790*/  UIMAD.WIDE.U32 UR8, UR38, UR12, URZ ;  /* 0x0000000c260872a5 */ /* 0x004fe4000f8e00ff */
[----:B------:R-:W-:Y:S02]  /*67a0*/  UIMAD.WIDE.U32 UR6, UR37, UR15, URZ ;  /* 0x0000000f250672a5 */ /* 0x000fe4000f8e00ff */
[----:B------:R-:W-:Y:S03]  /*67b0*/  @!UP0 UISETP.NE.AND UP1, UPT, UR14, 0x1, UPT ;  /* 0x000000010e00888c */ /* 0x000fe6000bf25270 */
[----:B------:R-:W-:Y:S01]  /*67c0*/  @!UP0 UMOV UR4, UR9 ;  /* 0x0000000900048c82 */ /* 0x000fe20008000000 */
[----:B---3--:R-:W-:Y:S02]  /*67d0*/  @!UP0 UISETP.NE.AND UP2, UPT, UR5, 0x1, UPT ;  /* 0x000000010500888c */ /* 0x008fe4000bf45270 */
[----:B------:R-:W-:Y:S01]  /*67e0*/  @!UP0 USHF.R.U32.HI UR4, URZ, UR13, UR4 ;  /* 0x0000000dff048299 */ /* 0x000fe20008011604 */
[----:B------:R-:W-:Y:S02]  /*67f0*/  @!UP0 UMOV UR6, UR7 ;  /* 0x0000000700068c82 */ /* 0x000fe40008000000 */
[----:B----4-:R-:W-:Y:S02]  /*6800*/  @!UP0 USHF.R.U32.HI UR6, URZ, UR10, UR6 ;  /* 0x0000000aff068299 */ /* 0x010fe40008011606 */
[----:B------:R-:W-:Y:S02]  /*6810*/  @!UP0 USEL UR7, UR38, UR4, !UP2 ;  /* 0x0000000426078287 */ /* 0x000fe4000d000000 */
[----:B------:R-:W-:Y:S04]  /*6820*/  @!UP0 USEL UR6, UR37, UR6, !UP1 ;  /* 0x0000000625068287 */ /* 0x000fe8000c800000 */
[----:B------:R-:W-:Y:S02]  /*6830*/  @!UP0 UIADD3 UR4, UPT, UPT, -UR7, UR6, URZ ;  /* 0x0000000607048290 */ /* 0x000fe4000fffe1ff */
[----:B------:R-:W-:Y:S02]  /*6840*/  @!UP0 UIADD3 UR6, UPT, UPT, UR7, -UR6, URZ ;  /* 0x8000000607068290 */ /* 0x000fe4000fffe0ff */
[----:B------:R-:W-:Y:S02]  /*6850*/  @!UP0 UIMAD UR38, UR4, UR5, UR38 ;  /* 0x00000005042682a4 */ /* 0x000fe4000f8e0226 */
[----:B------:R-:W-:Y:S02]  /*6860*/  @!UP0 UIMAD UR37, UR6, UR14, UR37 ;  /* 0x0000000e062582a4 */ /* 0x000fe4000f8e0225 */
[----:B------:R-:W-:Y:S09]  /*6870*/  ULOP3.LUT UP0, URZ, UR62, 0x1b0, URZ, 0xc0, !UPT ;  /* 0x000001b03eff7892 */ /* 0x000ff2000f80c0ff */
[----:B------:R-:W-:Y:S05]  /*6880*/  BRA.U !UP0, `(.L_x_119) ;  /* 0x0000000108407547 */ /* 0x000fea000b800000 */
[----:B------:R-:W2:Y:S01]  /*6890*/  LDCU.64 UR8, c[0x4][0x80] ;  /* 0x01001000ff0877ac */ /* 0x000ea20008000a00 */
[----:B------:R-:W-:Y:S01]  /*68a0*/  MOV R3, 0x0 ;  /* 0x0000000000037802 */ /* 0x000fe20000000f00 */
[----:B------:R-:W-:Y:S02]  /*68b0*/  HFMA2 R12, -RZ, RZ, 0, 5.9604644775390625e-08 ;  /* 0x00000001ff0c7431 */ /* 0x000fe400000001ff */
[----:B------:R-:W-:Y:S02]  /*68c0*/  IMAD.MOV.U32 R8, RZ, RZ, 0x70 ;  /* 0x00000070ff087424 */ /* 0x000fe400078e00ff */
[----:B------:R-:W-:Y:S01]  /*68d0*/  IMAD.MOV.U32 R13, RZ, RZ, RZ ;  /* 0x000000ffff0d7224 */ /* 0x000fe200078e00ff */
[----:B------:R-:W3:Y:S01]  /*68e0*/  LDCU.64 UR6, c[0x4][0x88] ;  /* 0x01001100ff0677ac */ /* 0x000ee20008000a00 */
[----:B------:R-:W4:Y:S01]  /*68f0*/  LDC.64 R2, c[0x4][R3] ;  /* 0x0100000003027b82 */ /* 0x000f220000000a00 */
[----:B------:R-:W1:Y:S01]  /*6900*/  LDCU.64 UR4, c[0x4][0x8] ;  /* 0x01000100ff0477ac */ /* 0x000e620008000a00 */
[----:B--2---:R-:W-:Y:S01]  /*6910*/  MOV R5, UR9 ;  /* 0x0000000900057c02 */ /* 0x004fe20008000f00 */
[----:B------:R-:W-:Y:S01]  /*6920*/  IMAD.U32 R4, RZ, RZ, UR8 ;  /* 0x00000008ff047e24 */ /* 0x000fe2000f8e00ff */
[----:B---3--:R-:W-:Y:S01]  /*6930*/  MOV R7, UR7 ;  /* 0x0000000700077c02 */ /* 0x008fe20008000f00 */
[----:B------:R-:W-:Y:S01]  /*6940*/  IMAD.U32 R6, RZ, RZ, UR6 ;  /* 0x00000006ff067e24 */ /* 0x000fe2000f8e00ff */
[----:B-1----:R-:W-:Y:S01]  /*6950*/  MOV R11, UR5 ;  /* 0x00000005000b7c02 */ /* 0x002fe20008000f00 */
[----:B------:R-:W-:Y:S02]  /*6960*/  IMAD.U32 R10, RZ, RZ, UR4 ;  /* 0x00000004ff0a7e24 */ /* 0x000fe4000f8e00ff */
[----:B------:R-:W-:Y:S07]  /*6970*/  LEPC R20, `(.L_x_119) ;  /* 0x000000001014794e */ /* 0x000fee0000000000 */
[----:B----45:R-:W-:Y:S05]  /*6980*/  CALL.ABS.NOINC R2 ;  /* 0x0000000002007343 */ /* 0x030fea0003c00000 */
.L_x_119:
[----:B------:R-:W-:Y:S01]  /*6990*/  LOP3.LUT P0, RZ, R85, 0x1b0, RZ, 0xc0, !PT ;  /* 0x000001b055ff7812 */ /* 0x000fe2000780c0ff */
[----:B------:R-:W-:Y:S11]  /*69a0*/  BSSY.RECONVERGENT B6, `(.L_x_120) ;  /* 0x0000013000067945 */ /* 0x000ff60003800200 */
[----:B------:R-:W-:Y:S01]  /*69b0*/  @!UPT UIADD3 URZ, UPT, UPT, URZ, URZ, URZ ;  /* 0x000000fffffff290 */ /* 0x000fe2000fffe0ff */
[----:B------:R-:W-:Y:S05]  /*69c0*/  @!P0 BRA `(.L_x_121) ;  /* 0x0000000000408947 */ /* 0x000fea0003800000 */
        /* <DEDUP_REMOVED lines=16> */
.L_x_121:
[----:B------:R-:W-:Y:S05]  /*6ad0*/  BSYNC.RECONVERGENT B6 ;  /* 0x0000000000067941 */ /* 0x000fea0003800200 */
.L_x_120:
[----:B------:R-:W-:Y:S01]  /*6ae0*/  R2UR UR4, R77 ;  /* 0x000000004d0472ca */ /* 0x000fe200000e0000 */
[----:B------:R-:W-:Y:S01]  /*6af0*/  UISETP.NE.U32.AND UP0, UPT, UR60, URZ, UPT ;  /* 0x000000ff3c00728c */ /* 0x000fe2000bf05070 */
[----:B------:R-:W-:Y:S02]  /*6b00*/  ISETP.NE.U32.AND P4, PT, R72, RZ, PT ;  /* 0x000000ff4800720c */ /* 0x000fe40003f85070 */
[----:B------:R-:W-:Y:S01]  /*6b10*/  ISETP.NE.U32.AND P2, PT, RZ, UR56, PT ;  /* 0x00000038ff007c0c */ /* 0x000fe2000bf45070 */
[----:B------:R-:W-:Y:S01]  /*6b20*/  UISETP.NE.AND.EX UP1, UPT, UR61, URZ, UPT, UP0 ;  /* 0x000000ff3d00728c */ /* 0x000fe2000bf25300 */
[----:B------:R-:W-:Y:S01]  /*6b30*/  ISETP.NE.AND.EX P4, PT, R73, RZ, PT, P4 ;  /* 0x000000ff4900720c */ /* 0x000fe20003f85340 */
[----:B------:R-:W-:Y:S01]  /*6b40*/  UPLOP3.LUT UP0, UPT, UPT, UPT, UPT, 0x40, 0x4 ;  /* 0x000000000004789c */ /* 0x000fe20003f0e870 */
[----:B------:R-:W-:Y:S05]  /*6b50*/  ISETP.NE.AND.EX P2, PT, RZ, UR57, PT, P2 ;  /* 0x00000039ff007c0c */ /* 0x000fea000bf45320 */
[----:B------:R-:W-:Y:S06]  /*6b60*/  UISETP.NE.AND UP2, UPT, UR4, URZ, UPT ;  /* 0x000000ff0400728c */ /* 0x000fec000bf45270 */
[----:B------:R-:W-:Y:S05]  /*6b70*/  PLOP3.LUT P1, PT, PT, PT, UP2, 0x80, 0x8 ;  /* 0x000000000008781c */ /* 0x000fea0003f2f028 */
[----:B------:R-:W-:Y:S06]  /*6b80*/  @UP2 UPLOP3.LUT UP0, UPT, UPT, UPT, UP1, 0x80, 0x8 ;  /* 0x000000000008289c */ /* 0x000fec0003f0f010 */
[----:B------:R-:W-:Y:S01]  /*6b90*/  PLOP3.LUT P0, PT, PT, PT, UP0, 0x80, 0x8 ;  /* 0x000000000008781c */ /* 0x000fe20003f0f008 */
[----:B------:R-:W-:Y:S01]  /*6ba0*/  @!UPT UIADD3 URZ, UPT, UPT, URZ, URZ, URZ ;  /* 0x000000fffffff290 */ /* 0x000fe2000fffe0ff */
[----:B------:R-:W-:Y:S11]  /*6bb0*/  BRA.U !UP1, `(.L_x_122) ;  /* 0x00000001093c7547 */ /* 0x000ff6000b800000 */
[----:B------:R-:W-:Y:S01]  /*6bc0*/  UISETP.NE.U32.AND UP0, UPT, UR56, URZ, UPT ;  /* 0x000000ff3800728c */ /* 0x000fe2000bf05070 */
[----:B-1----:R-:W-:Y:S01]  /*6bd0*/  HFMA2 R0, -RZ, RZ, 0, 5.9604644775390625e-08 ;  /* 0x00000001ff007431 */ /* 0x002fe200000001ff */
[----:B------:R-:W1:Y:S01]  /*6be0*/  LDCU.64 UR8, c[0x0][0x358] ;  /* 0x00006b00ff0877ac */ /* 0x000e620008000a00 */
[----:B------:R-:W-:Y:S01]  /*6bf0*/  IMAD.MOV.U32 R74, RZ, RZ, 0x1 ;  /* 0x00000001ff4a7424 */ /* 0x000fe200078e00ff */
[----:B------:R-:W-:Y:S06]  /*6c00*/  UISETP.NE.AND.EX UP0, UPT, UR57, URZ, UPT, UP0 ;  /* 0x000000ff3900728c */ /* 0x000fec000bf05300 */
[----:B------:R-:W-:Y:S05]  /*6c10*/  PLOP3.LUT P3, PT, PT, PT, UP0, 0x80, 0x8 ;  /* 0x000000000008781c */ /* 0x000fea0003f6f008 */
[----:B------:R-:W2:Y:S01]  /*6c20*/  @UP0 LDCU.64 UR4, c[0x0][0x888] ;  /* 0x00011100ff0407ac */ /* 0x000ea20008000a00 */
[----:B------:R-:W-:Y:S07]  /*6c30*/  @UP0 UIMAD UR6, UR36, UR60, URZ ;  /* 0x0000003c240602a4 */ /* 0x000fee000f8e02ff */
[----:B------:R-:W-:Y:S01]  /*6c40*/  @!P3 PRMT R74, R0, 0x7610, R74 ;  /* 0x00007610004ab816 */ /* 0x000fe2000000004a */
[----:B--2---:R-:W-:Y:S06]  /*6c50*/  @UP0 UIMAD.WIDE UR4, UR6, 0x4, UR4 ;  /* 0x00000004060408a5 */ /* 0x004fec000f8e0204 */
[----:B-----5:R-:W-:Y:S01]  /*6c60*/  IMAD.U32 R40, RZ, RZ, UR4 ;  /* 0x00000004ff287e24 */ /* 0x020fe2000f8e00ff */
[----:B------:R-:W-:Y:S04]  /*6c70*/  MOV R41, UR5 ;  /* 0x0000000500297c02 */ /* 0x000fe80008000f00 */
[----:B------:R-:W2:Y:S01]  /*6c80*/  @!UP0 LDCU UR4, c[0x0][0x880] ;  /* 0x00011000ff0487ac */ /* 0x000ea20008000800 */
[----:B-1----:R3:W5:Y:S02]  /*6c90*/  @P3 LDG.E R40, desc[UR8][R40.64] ;  /* 0x0000000828283981 */ /* 0x002764000c1e1900 */
[----:B--23--:R-:W-:Y:S02]  /*6ca0*/  @!P3 IMAD.U32 R40, RZ, RZ, UR4 ;  /* 0x00000004ff28be24 */ /* 0x00cfe4000f8e00ff */
.L_x_122:
[----:B------:R-:W-:Y:S05]  /*6cb0*/  @!P4 BRA `(.L_x_123) ;  /* 0x000000000024c947 */ /* 0x000fea0003800000 */
[----:B------:R-:W-:Y:S01]  /*6cc0*/  ISETP.NE.U32.AND P3, PT, R70, RZ, PT ;  /* 0x000000ff4600720c */ /* 0x000fe20003f65070 */
[----:B------:R-:W2:Y:S03]  /*6cd0*/  LDCU.64 UR4, c[0x0][0x358] ;  /* 0x00006b00ff0477ac */ /* 0x000ea60008000a00 */
[----:B------:R-:W-:Y:S11]  /*6ce0*/  ISETP.NE.AND.EX P3, PT, R71, RZ, PT, P3 ;  /* 0x000000ff4700720c */ /* 0x000ff60003f65330 */
[----:B------:R-:W-:Y:S02]  /*6cf0*/  @!UPT UIADD3 URZ, UPT, UPT, URZ, URZ, URZ ;  /* 0x000000fffffff290 */ /* 0x000fe4000fffe0ff */
[----:B------:R-:W3:Y:S01]  /*6d00*/  @P3 LDC.64 R2, c[0x0][0x8a8] ;  /* 0x00022a00ff023b82 */ /* 0x000ee20000000a00 */
[----:B-1----:R-:W-:Y:S04]  /*6d10*/  @P3 IMAD R0, R72, UR36, RZ ;  /* 0x0000002448003c24 */ /* 0x002fe8000f8e02ff */
[----:B---3--:R-:W-:Y:S05]  /*6d20*/  @P3 IMAD.WIDE R2, R0, 0x4, R2 ;  /* 0x0000000400023825 */ /* 0x008fea00078e0202 */
[----:B--2--5:R2:W5:Y:S02]  /*6d30*/  @P3 LDG.E R38, desc[UR4][R2.64] ;  /* 0x0000000402263981 */ /* 0x024564000c1e1900 */
[----:B--2---:R-:W3:Y:S02]  /*6d40*/  @!P3 LDC R38, c[0x0][0x8a0] ;  /* 0x00022800ff26bb82 */ /* 0x004ee40000000800 */
.L_x_123:
[----:B-----5:R-:W-:Y:S01]  /*6d50*/  ISETP.NE.AND P4, PT, R40, RZ, PT ;  /* 0x000000ff2800720c */ /* 0x020fe20003f85270 */
[----:B------:R-:W-:Y:S01]  /*6d60*/  BSSY B1, `(.L_x_124) ;  /* 0x0000042000017945 */ /* 0x000fe20003800000 */
[----:B------:R-:W-:Y:S01]  /*6d70*/  SEL R6, RZ, 0xffffffff, P2 ;  /* 0xffffffffff067807 */ /* 0x000fe20001000000 */
[----:B------:R-:W-:Y:S01]  /*6d80*/  IMAD.MOV.U32 R56, RZ, RZ, 0x1 ;  /* 0x00000001ff387424 */ /* 0x000fe200078e00ff */
[----:B------:R-:W-:Y:S02]  /*6d90*/  LOP3.LUT P3, RZ, R74, 0xff, RZ, 0xc0, !PT ;  /* 0x000000ff4aff7812 */ /* 0x000fe4000786c0ff */
[----:B------:R-:W-:Y:S02]  /*6da0*/  CS2R R46, SRZ ;  /* 0x00000000002e7805 */ /* 0x000fe4000001ff00 */
[----:B-1----:R-:W-:Y:S02]  /*6db0*/  @P1 SEL R0, RZ, 0xffffffff, P4 ;  /* 0xffffffffff001807 */ /* 0x002fe40002000000 */
[----:B------:R-:W-:Y:S02]  /*6dc0*/  CS2R R44, SRZ ;  /* 0x00000000002c7805 */ /* 0x000fe4000001ff00 */
[----:B------:R-:W-:Y:S02]  /*6dd0*/  LEA R3, R81, UR44, 0x3 ;  /* 0x0000002c51037c11 */ /* 0x000fe4000f8e18ff */
[----:B------:R-:W-:Y:S02]  /*6de0*/  CS2R R50, SRZ ;  /* 0x0000000000327805 */ /* 0x000fe4000001ff00 */
[----:B------:R-:W-:Y:S02]  /*6df0*/  @P0 SEL R0, R6, R0, !P3 ;  /* 0x0000000006000207 */ /* 0x000fe40005800000 */
[----:B------:R-:W-:Y:S02]  /*6e00*/  CS2R R48, SRZ ;  /* 0x0000000000307805 */ /* 0x000fe4000001ff00 */
[----:B------:R-:W-:Y:S02]  /*6e10*/  LEA R43, R36, UR44, 0x3 ;  /* 0x0000002c242b7c11 */ /* 0x000fe4000f8e18ff */
[----:B------:R-:W-:Y:S02]  /*6e20*/  @P1 LOP3.LUT R0, R0, 0x1, RZ, 0xc0, !PT ;  /* 0x0000000100001812 */ /* 0x000fe400078ec0ff */
[----:B------:R-:W-:Y:S02]  /*6e30*/  SHF.L.U32 R4, R83, 0x1f, RZ ;  /* 0x0000001f53047819 */ /* 0x000fe400000006ff */
[----:B------:R-:W-:Y:S02]  /*6e40*/  ISETP.NE.U32.OR P6, PT, R0, 0x1, !P1 ;  /* 0x000000010000780c */ /* 0x000fe40004fc5470 */
[----:B------:R-:W-:Y:S02]  /*6e50*/  PLOP3.LUT P2, PT, PT, PT, UP1, 0x80, 0x8 ;  /* 0x000000000008781c */ /* 0x000fe40003f4f018 */
[----:B------:R-:W-:Y:S02]  /*6e60*/  LEA.HI R39, R36, R36, RZ, 0x1 ;  /* 0x0000002424277211 */ /* 0x000fe400078f08ff */
[----:B------:R-:W-:Y:S02]  /*6e70*/  SEL R5, RZ, 0xffffffff, P4 ;  /* 0xffffffffff057807 */ /* 0x000fe40002000000 */
[----:B------:R-:W-:Y:S05]  /*6e80*/  P2R R2, PR, RZ, 0x40 ;  /* 0x00000040ff027803 */ /* 0x000fea0000000000 */
[----:B------:R-:W-:Y:S02]  /*6e90*/  @P6 SHF.L.U32 R0, R80, 0x1f, RZ ;  /* 0x0000001f50006819 */ /* 0x000fe400000006ff */
[----:B------:R-:W-:Y:S02]  /*6ea0*/  @P2 SEL R5, R6, R5, !P3 ;  /* 0x0000000506052207 */ /* 0x000fe40005800000 */
[----:B------:R1:W2:Y:S02]  /*6eb0*/  @P6 SYNCS.PHASECHK.TRANS64.TRYWAIT P1, [R3+URZ+0x220], R0 ;  /* 0x00022000030065a7 */ /* 0x0002a400080211ff */
[----:B------:R-:W-:Y:S04]  /*6ec0*/  LOP3.LUT R5, R5, 0x1, RZ, 0xc0, !PT ;  /* 0x0000000105057812 */ /* 0x000fe800078ec0ff */
[----:B------:R-:W-:Y:S04]  /*6ed0*/  ISETP.NE.U32.AND P5, PT, R5, 0x1, PT ;  /* 0x000000010500780c */ /* 0x000fe80003fa5070 */
[----:B------:R-:W-:Y:S01]  /*6ee0*/  P2R R57, PR, RZ, 0x20 ;  /* 0x00000020ff397803 */ /* 0x000fe20000000000 */
[----:B------:R4:W3:Y:S01]  /*6ef0*/  SYNCS.PHASECHK.TRANS64.TRYWAIT P0, [R43+URZ+0x270], R4 ;  /* 0x000270042b0075a7 */ /* 0x0008e200080011ff */
[C---:B-1----:R-:W-:Y:S01]  /*6f00*/  IMAD.SHL.U32 R0, R39.reuse, 0x40, RZ ;  /* 0x0000004027007824 */ /* 0x042fe200078e00ff */
[----:B------:R-:W-:Y:S04]  /*6f10*/  LOP3.LUT R39, R39, 0xffe, RZ, 0xc0, !PT ;  /* 0x00000ffe27277812 */ /* 0x000fe800078ec0ff */
[----:B------:R-:W-:Y:S01]  /*6f20*/  LOP3.LUT R0, R0, 0xffffff80, RZ, 0xc0, !PT ;  /* 0xffffff8000007812 */ /* 0x000fe200078ec0ff */
[----:B------:R-:W-:Y:S04]  /*6f30*/  IMAD.IADD R39, R36, 0x1, -R39 ;  /* 0x0000000124277824 */ /* 0x000fe800078e0a27 */
[----:B------:R-:W-:Y:S04]  /*6f40*/  IMAD.IADD R0, R37, 0x1, R0 ;  /* 0x0000000125007824 */ /* 0x000fe800078e0200 */
[----:B------:R-:W-:Y:S01]  /*6f50*/  IMAD R39, R39, 0x100000, R0 ;  /* 0x0010000027277824 */ /* 0x000fe200078e0200 */
[----:B--2---:R-:W-:Y:S01]  /*6f60*/  @P6 SEL R56, RZ, 0x1, !P1 ;  /* 0x00000001ff386807 */ /* 0x004fe20004800000 */
[----:B----4-:R-:W-:Y:S06]  /*6f70*/  @!P6 BRA `(.L_x_125) ;  /* 0x000000000080e947 */ /* 0x010fec0003800000 */
[----:B------:R-:W-:Y:S01]  /*6f80*/  @P5 IMAD R6, R81, 0x1000, R69 ;  /* 0x0000100051065824 */ /* 0x000fe200078e0245 */
[----:B------:R-:W-:Y:S01]  /*6f90*/  ISETP.NE.AND P1, PT, R56, RZ, PT ;  /* 0x000000ff3800720c */ /* 0x000fe20003f25270 */
[----:B------:R-:W-:Y:S01]  /*6fa0*/  BSSY B0, `(.L_x_126) ;  /* 0x000000b000007945 */ /* 0x000fe20003800000 */
[----:B------:R-:W-:Y:S01]  /*6fb0*/  CS2R R50, SRZ ;  /* 0x0000000000327805 */ /* 0x000fe2000001ff00 */
[----:B------:R-:W-:Y:S01]  /*6fc0*/  @P5 VIADD R5, R6, UR44 ;  /* 0x0000002c06055c36 */ /* 0x000fe20008000000 */
[----:B------:R-:W-:Y:S02]  /*6fd0*/  CS2R R48, SRZ ;  /* 0x0000000000307805 */ /* 0x000fe4000001ff00 */
[----:B------:R-:W-:Y:S02]  /*6fe0*/  CS2R R46, SRZ ;  /* 0x00000000002e7805 */ /* 0x000fe4000001ff00 */
[----:B------:R-:W-:Y:S01]  /*6ff0*/  CS2R R44, SRZ ;  /* 0x00000000002c7805 */ /* 0x000fe2000001ff00 */
[----:B------:R-:W-:Y:S04]  /*7000*/  @P5 IMAD R5, R84, -0x10, R5 ;  /* 0xfffffff054055824 */ /* 0x000fe800078e0205 */
[----:B------:R-:W-:Y:S05]  /*7010*/  @P1 BRA `(.L_x_127) ;  /* 0x00000000000c1947 */ /* 0x000fea0003800000 */
[----:B------:R-:W-:Y:S04]  /*7020*/  SHF.L.U32 R0, R80, 0x1f, RZ ;  /* 0x0000001f50007819 */ /* 0x000fe800000006ff */
[----:B------:R-:W1:Y:S02]  /*7030*/  SYNCS.PHASECHK.TRANS64.TRYWAIT P1, [R3+URZ+0x220], R0 ;  /* 0x00022000030075a7 */ /* 0x000e6400080211ff */
[----:B-1----:R-:W-:Y:S05]  /*7040*/  @!P1 BRA `(.L_x_128) ;  /* 0x0000002c00e89947 */ /* 0x002fea0003800000 */
.L_x_127:
[----:B------:R-:W-:Y:S05]  /*7050*/  BSYNC B0 ;  /* 0x0000000000007941 */ /* 0x000fea0003800000 */
.L_x_126:
[----:B------:R-:W-:Y:S01]  /*7060*/  ISETP.NE.AND P1, PT, R57, RZ, PT ;  /* 0x000000ff3900720c */ /* 0x000fe20003f25270 */
[----:B-1----:R-:W-:Y:S02]  /*7070*/  VIADD R3, R3, 0x230 ;  /* 0x0000023003037836 */ /* 0x002fe40000000000 */
[----:B------:R-:W-:Y:S02]  /*7080*/  IMAD.U32 R0, RZ, RZ, UR45 ;  /* 0x0000002dff007e24 */ /* 0x000fe4000f8e00ff */
[----:B------:R-:W-:Y:S03]  /*7090*/  VIADD R81, R81, 0x1 ;  /* 0x0000000151517836 */ /* 0x000fe60000000000 */
[----:B------:R-:W-:Y:S05]  /*70a0*/  PRMT R0, R0, 0x654, R3 ;  /* 0x0000065400007816 */ /* 0x000fea0000000003 */
[----:B------:R1:W2:Y:S04]  /*70b0*/  @P1 LDS.128 R48, [R6+UR44+0x400] ;  /* 0x0004002c06301984 */ /* 0x0002a80008000c00 */
[----:B------:R1:W4:Y:S01]  /*70c0*/  @P1 LDS.128 R44, [R5+0x410] ;  /* 0x00041000052c1984 */ /* 0x0003220000000c00 */
[C---:B------:R-:W-:Y:S01]  /*70d0*/  ISETP.NE.AND P1, PT, R81.reuse, 0x2, PT ;  /* 0x000000025100780c */ /* 0x040fe20003f25270 */
[----:B------:R-:W-:Y:S01]  /*70e0*/  @!PT LDS RZ, [RZ] ;  /* 0x00000000fffff984 */ /* 0x000fe20000000800 */
[----:B------:R-:W-:Y:S01]  /*70f0*/  @!PT LDS RZ, [RZ] ;  /* 0x00000000fffff984 */ /* 0x000fe20000000800 */
[----:B------:R-:W-:Y:S01]  /*7100*/  @!PT LDS RZ, [RZ] ;  /* 0x00000000fffff984 */ /* 0x000fe20000000800 */
[----:B------:R-:W-:Y:S01]  /*7110*/  @!PT LDS RZ, [RZ] ;  /* 0x00000000fffff984 */ /* 0x000fe20000000800 */
[----:B------:R5:W-:Y:S06]  /*7120*/  MEMBAR.ALL.CTA ;  /* 0x0000000000007992 */ /* 0x000bec0000008000 */
[----:B-----5:R-:W5:Y:S01]  /*7130*/  FENCE.VIEW.ASYNC.S ;  /* 0x00000000000073c6 */ /* 0x020f620000000000 */
[----:B------:R-:W-:Y:S01]  /*7140*/  SEL R81, R81, RZ, P1 ;  /* 0x000000ff51517207 */ /* 0x000fe20000800000 */
[----:B-----5:R5:W-:Y:S02]  /*7150*/  SYNCS.ARRIVE.TRANS64.RED.A1T0 RZ, [R0+URZ], RZ ;  /* 0x000000ff00ff79a7 */ /* 0x020be400081004ff */
[----:B-----5:R-:W-:Y:S04]  /*7160*/  SEL R0, RZ, 0x1, P1 ;  /* 0x00000001ff007807 */ /* 0x020fe80000800000 */
[----:B-12---:R-:W-:Y:S02]  /*7170*/  LOP3.LUT R80, R80, R0, RZ, 0x3c, !PT ;  /* 0x0000000050507212 */ /* 0x006fe400078e3cff */
.L_x_125:
[----:B------:R-:W-:Y:S05]  /*7180*/  BSYNC B1 ;  /* 0x0000000000017941 */ /* 0x000fea0003800000 */
.L_x_124:
[----:B------:R-:W-:Y:S04]  /*7190*/  SHF.R.U32.HI R0, RZ, 0x15, R39 ;  /* 0x00000015ff007819 */ /* 0x000fe80000011627 */
[----:B------:R-:W-:Y:S01]  /*71a0*/  LOP3.LUT P1, RZ, R0, 0x3, R75, 0x48, !PT ;  /* 0x0000000300ff7812 */ /* 0x000fe2000782484b */
[----:B------:R-:W-:Y:S01]  /*71b0*/  @!UPT UIADD3 URZ, UPT, UPT, URZ, URZ, URZ ;  /* 0x000000fffffff290 */ /* 0x000fe2000fffe0ff */
[----:B---3--:R-:W-:Y:S11]  /*71c0*/  @P0 BRA `(.L_x_129) ;  /* 0x0000000000080947 */ /* 0x008ff60003800000 */
[----:B------:R-:W1:Y:S02]  /*71d0*/  SYNCS.PHASECHK.TRANS64.TRYWAIT P0, [R43+URZ+0x270], R4 ;  /* 0x000270042b0075a7 */ /* 0x000e6400080011ff */
[----:B-1----:R-:W-:Y:S05]  /*71e0*/  @!P0 BRA `(.L_x_130) ;  /* 0x0000002c00948947 */ /* 0x002fea0003800000 */
.L_x_129:
        /* <DEDUP_REMOVED lines=8> */
[----:B------:R-:W5:Y:S01]  /*7270*/  LDCU.64 UR4, c[0x4][0x10] ;  /* 0x01000200ff0477ac */ /* 0x000f620008000a00 */
[----:B--2---:R-:W-:Y:S01]  /*7280*/  MOV R5, UR9 ;  /* 0x0000000900057c02 */ /* 0x004fe20008000f00 */
[----:B-1----:R-:W-:Y:S01]  /*7290*/  IMAD.U32 R4, RZ, RZ, UR8 ;  /* 0x00000008ff047e24 */ /* 0x002fe2000f8e00ff */
[----:B---3--:R-:W-:Y:S01]  /*72a0*/  MOV R7, UR7 ;  /* 0x0000000700077c02 */ /* 0x008fe20008000f00 */
[----:B------:R-:W-:Y:S01]  /*72b0*/  IMAD.U32 R6, RZ, RZ, UR6 ;  /* 0x00000006ff067e24 */ /* 0x000fe2000f8e00ff */
[----:B-----5:R-:W-:Y:S01]  /*72c0*/  MOV R11, UR5 ;  /* 0x00000005000b7c02 */ /* 0x020fe20008000f00 */
[----:B------:R-:W-:Y:S02]  /*72d0*/  IMAD.U32 R10, RZ, RZ, UR4 ;  /* 0x00000004ff0a7e24 */ /* 0x000fe4000f8e00ff */
[----:B------:R-:W-:Y:S07]  /*72e0*/  LEPC R20, `(.L_x_131) ;  /* 0x000000001014794e */ /* 0x000fee0000000000 */
[----:B----4-:R-:W-:Y:S05]  /*72f0*/  CALL.ABS.NOINC R14 ;  /* 0x000000000e007343 */ /* 0x010fea0003c00000 */
.L_x_131:
[----:B------:R-:W-:Y:S05]  /*7300*/  WARPSYNC.ALL ;  /* 0x0000000000007948 */ /* 0x000fea0003800000 */
[----:B------:R-:W-:Y:S01]  /*7310*/  R2UR UR4, R39 ;  /* 0x00000000270472ca */ /* 0x000fe200000e0000 */
[----:B------:R-:W-:Y:S01]  /*7320*/  BSSY.RECONVERGENT B0, `(.L_x_132) ;  /* 0x00000a0000007945 */ /* 0x000fe20003800200 */
[----:B------:R-:W-:Y:S02]  /*7330*/  ISETP.NE.AND P6, PT, R2, RZ, PT ;  /* 0x000000ff0200720c */ /* 0x000fe40003fc5270 */
[C---:B------:R-:W-:Y:S02]  /*7340*/  SHF.L.U32 R2, R48.reuse, 0x10, RZ ;  /* 0x0000001030027819 */ /* 0x040fe400000006ff */
[C---:B------:R-:W-:Y:S02]  /*7350*/  PRMT R3, R48.reuse, 0x8880, RZ ;  /* 0x0000888030037816 */ /* 0x040fe400000000ff */
[----:B------:R-:W-:Y:S02]  /*7360*/  SHF.L.U32 R41, R48, 0x8, RZ ;  /* 0x0000000830297819 */ /* 0x000fe400000006ff */
[----:B------:R-:W-:Y:S02]  /*7370*/  SHF.L.U32 R42, R49, 0x10, RZ ;  /* 0x00000010312a7819 */ /* 0x000fe400000006ff */
[----:B------:R-:W-:Y:S01]  /*7380*/  ISETP.NE.AND P0, PT, R86, RZ, PT ;  /* 0x000000ff5600720c */ /* 0x000fe20003f05270 */
[----:B-1----:R-:W-:Y:S01]  /*7390*/  LDTM.16dp32bit_t0_t15.x32 R4, tmem[UR4] ;  /* 0x00000004000479ee */ /* 0x002fe20008a80000 */
[----:B------:R-:W1:Y:S01]  /*73a0*/  LDTM.16dp32bit_t16_t31.x32 R4, tmem[UR4+0x20] ;  /* 0x00002004000479ee */ /* 0x000e620008aa0000 */
[----:B------:R-:W-:Y:S01]  /*73b0*/  SHF.R.S32.HI R42, RZ, 0x18, R42 ;  /* 0x00000018ff2a7819 */ /* 0x000fe2000001142a */
[C---:B-1----:R-:W-:Y:S01]  /*73c0*/  IMAD R0, R38.reuse, R4, RZ ;  /* 0x0000000426007224 */ /* 0x042fe200078e02ff */
[----:B------:R-:W-:Y:S01]  /*73d0*/  SHF.R.S32.HI R4, RZ, 0x18, R2 ;  /* 0x00000018ff047819 */ /* 0x000fe20000011402 */
[C---:B------:R-:W-:Y:S01]  /*73e0*/  IMAD R2, R38.reuse, R5, RZ ;  /* 0x0000000526027224 */ /* 0x040fe200078e02ff */
[----:B------:R-:W-:Y:S01]  /*73f0*/  SHF.R.S32.HI R5, RZ, 0x18, R41 ;  /* 0x00000018ff057819 */ /* 0x000fe20000011429 */
[----:B------:R-:W-:Y:S01]  /*7400*/  IMAD R0, R3, R40, R0 ;  /* 0x0000002803007224 */ /* 0x000fe200078e0200 */
[----:B------:R-:W-:Y:S01]  /*7410*/  PRMT R41, R49, 0x8880, RZ ;  /* 0x0000888031297816 */ /* 0x000fe200000000ff */
[----:B------:R-:W-:Y:S02]  /*7420*/  IMAD R3, R38, R6, RZ ;  /* 0x0000000626037224 */ /* 0x000fe400078e02ff */
[-C--:B------:R-:W-:Y:S01]  /*7430*/  IMAD R2, R4, R40.reuse, R2 ;  /* 0x0000002804027224 */ /* 0x080fe200078e0202 */
[----:B------:R-:W-:Y:S01]  /*7440*/  SHF.R.S32.HI R4, RZ, 0x18, R48 ;  /* 0x00000018ff047819 */ /* 0x000fe20000011430 */
[----:B------:R-:W-:Y:S02]  /*7450*/  IMAD R7, R38, R7, RZ ;  /* 0x0000000726077224 */ /* 0x000fe400078e02ff */
[-C--:B------:R-:W-:Y:S02]  /*7460*/  IMAD R3, R5, R40.reuse, R3 ;  /* 0x0000002805037224 */ /* 0x080fe400078e0203 */
[----:B------:R-:W-:Y:S02]  /*7470*/  IMAD R7, R4, R40, R7 ;  /* 0x0000002804077224 */ /* 0x000fe400078e0207 */
[C---:B------:R-:W-:Y:S02]  /*7480*/  IMAD R6, R38.reuse, R11, RZ ;  /* 0x0000000b26067224 */ /* 0x040fe400078e02ff */
[C---:B------:R-:W-:Y:S01]  /*7490*/  IMAD R11, R38.reuse, R16, RZ ;  /* 0x00000010260b7224 */ /* 0x040fe200078e02ff */
[----:B------:R-:W-:Y:S01]  /*74a0*/  I2IP.S8.S32.SAT R52, R7, R3, RZ ;  /* 0x0000000307347239 */ /* 0x000fe200000014ff */
[C---:B------:R-:W-:Y:S02]  /*74b0*/  IMAD R16, R38.reuse, R21, RZ ;  /* 0x0000001526107224 */ /* 0x040fe400078e02ff */
[----:B------:R-:W-:Y:S01]  /*74c0*/  IMAD R21, R38, R26, RZ ;  /* 0x0000001a26157224 */ /* 0x000fe200078e02ff */
[----:B------:R-:W-:Y:S01]  /*74d0*/  I2IP.S8.S32.SAT R52, R2, R0, R52 ;  /* 0x0000000002347239 */ /* 0x000fe20000001434 */
[C---:B------:R-:W-:Y:S01]  /*74e0*/  IMAD R26, R38.reuse, R31, RZ ;  /* 0x0000001f261a7224 */ /* 0x040fe200078e02ff */
[----:B------:R-:W-:Y:S01]  /*74f0*/  SHF.R.S32.HI R2, RZ, 0x18, R49 ;  /* 0x00000018ff027819 */ /* 0x000fe20000011431 */
[C---:B------:R-:W-:Y:S02]  /*7500*/  IMAD R3, R38.reuse, R8, RZ ;  /* 0x0000000826037224 */ /* 0x040fe400078e02ff */
[----:B------:R-:W-:Y:S02]  /*7510*/  IMAD.SHL.U32 R31, R49, 0x100, RZ ;  /* 0x00000100311f7824 */ /* 0x000fe400078e00ff */
[C---:B------:R-:W-:Y:S02]  /*7520*/  IMAD R8, R38.reuse, R13, RZ ;  /* 0x0000000d26087224 */ /* 0x040fe400078e02ff */
[C---:B------:R-:W-:Y:S01]  /*7530*/  IMAD R13, R38.reuse, R18, RZ ;  /* 0x00000012260d7224 */ /* 0x040fe200078e02ff */
[----:B------:R-:W-:Y:S01]  /*7540*/  SHF.R.S32.HI R0, RZ, 0x18, R31 ;  /* 0x00000018ff007819 */ /* 0x000fe2000001141f */
[----:B------:R-:W-:Y:S01]  /*7550*/  IMAD R18, R38, R23, RZ ;  /* 0x0000001726127224 */ /* 0x000fe200078e02ff */
[----:B------:R-:W-:Y:S01]  /*7560*/  SHF.L.U32 R31, R50, 0x10, RZ ;  /* 0x00000010321f7819 */ /* 0x000fe200000006ff */
[C---:B------:R-:W-:Y:S02]  /*7570*/  IMAD R4, R38.reuse, R9, RZ ;  /* 0x0000000926047224 */ /* 0x040fe400078e02ff */
[C---:B------:R-:W-:Y:S01]  /*7580*/  IMAD R23, R38.reuse, R28, RZ ;  /* 0x0000001c26177224 */ /* 0x040fe200078e02ff */
[----:B------:R-:W-:Y:S01]  /*7590*/  SHF.R.S32.HI R31, RZ, 0x18, R31 ;  /* 0x00000018ff1f7819 */ /* 0x000fe2000001141f */
[C---:B------:R-:W-:Y:S02]  /*75a0*/  IMAD R7, R38.reuse, R12, RZ ;  /* 0x0000000c26077224 */ /* 0x040fe400078e02ff */
[----:B------:R-:W-:Y:S01]  /*75b0*/  IMAD R28, R38, R33, RZ ;  /* 0x00000021261c7224 */ /* 0x000fe200078e02ff */
[----:B------:R-:W-:Y:S01]  /*75c0*/  PRMT R33, R50, 0x8880, RZ ;  /* 0x0000888032217816 */ /* 0x000fe200000000ff */
[----:B------:R-:W-:Y:S02]  /*75d0*/  IMAD R3, R41, R40, R3 ;  /* 0x0000002829037224 */ /* 0x000fe400078e0203 */
[C---:B------:R-:W-:Y:S02]  /*75e0*/  IMAD R12, R38.reuse, R17, RZ ;  /* 0x00000011260c7224 */ /* 0x040fe400078e02ff */
[C---:B------:R-:W-:Y:S02]  /*75f0*/  IMAD R5, R38.reuse, R10, RZ ;  /* 0x0000000a26057224 */ /* 0x040fe400078e02ff */
[----:B------:R-:W-:Y:S02]  /*7600*/  IMAD R17, R38, R22, RZ ;  /* 0x0000001626117224 */ /* 0x000fe400078e02ff */
[----:B------:R-:W-:Y:S02]  /*7610*/  IMAD R4, R42, R40, R4 ;  /* 0x000000282a047224 */ /* 0x000fe400078e0204 */
[C---:B------:R-:W-:Y:S02]  /*7620*/  IMAD R22, R38.reuse, R27, RZ ;  /* 0x0000001b26167224 */ /* 0x040fe400078e02ff */
[----:B------:R-:W-:Y:S01]  /*7630*/  IMAD R27, R38, R32, RZ ;  /* 0x00000020261b7224 */ /* 0x000fe200078e02ff */
[----:B------:R-:W-:Y:S01]  /*7640*/  SHF.L.U32 R32, R50, 0x8, RZ ;  /* 0x0000000832207819 */ /* 0x000fe200000006ff */
[-C--:B------:R-:W-:Y:S02]  /*7650*/  IMAD R5, R0, R40.reuse, R5 ;  /* 0x0000002800057224 */ /* 0x080fe400078e0205 */
[----:B------:R-:W-:Y:S01]  /*7660*/  IMAD.MOV.U32 R0, RZ, RZ, R33 ;  /* 0x000000ffff007224 */ /* 0x000fe200078e0021 */
[----:B------:R-:W-:Y:S01]  /*7670*/  SHF.R.S32.HI R32, RZ, 0x18, R32 ;  /* 0x00000018ff207819 */ /* 0x000fe20000011420 */
[-C--:B------:R-:W-:Y:S01]  /*7680*/  IMAD R6, R2, R40.reuse, R6 ;  /* 0x0000002802067224 */ /* 0x080fe200078e0206 */
[----:B------:R-:W-:Y:S01]  /*7690*/  SHF.R.S32.HI R2, RZ, 0x18, R50 ;  /* 0x00000018ff027819 */ /* 0x000fe20000011432 */
[----:B------:R-:W-:Y:S01]  /*76a0*/  IMAD R7, R0, R40, R7 ;  /* 0x0000002800077224 */ /* 0x000fe200078e0207 */
[----:B------:R-:W-:Y:S01]  /*76b0*/  PRMT R0, R51, 0x8880, RZ ;  /* 0x0000888033007816 */ /* 0x000fe200000000ff */
[----:B------:R-:W-:Y:S01]  /*76c0*/  IMAD R9, R38, R14, RZ ;  /* 0x0000000e26097224 */ /* 0x000fe200078e02ff */
[----:B------:R-:W-:Y:S01]  /*76d0*/  I2IP.S8.S32.SAT R6, R6, R5, RZ ;  /* 0x0000000506067239 */ /* 0x000fe200000014ff */
[-C--:B------:R-:W-:Y:S01]  /*76e0*/  IMAD R8, R31, R40.reuse, R8 ;  /* 0x000000281f087224 */ /* 0x080fe200078e0208 */
[C---:B------:R-:W-:Y:S01]  /*76f0*/  SHF.L.U32 R31, R51.reuse, 0x8, RZ ;  /* 0x00000008331f7819 */ /* 0x040fe200000006ff */
[----:B------:R-:W-:Y:S01]  /*7700*/  IMAD R10, R38, R15, RZ ;  /* 0x0000000f260a7224 */ /* 0x000fe200078e02ff */
[----:B------:R-:W-:Y:S01]  /*7710*/  I2IP.S8.S32.SAT R53, R4, R3, R6 ;  /* 0x0000000304357239 */ /* 0x000fe20000001406 */
[-C--:B------:R-:W-:Y:S01]  /*7720*/  IMAD R9, R32, R40.reuse, R9 ;  /* 0x0000002820097224 */ /* 0x080fe200078e0209 */
[----:B------:R-:W-:Y:S01]  /*7730*/  SHF.R.S32.HI R5, RZ, 0x18, R31 ;  /* 0x00000018ff057819 */ /* 0x000fe2000001141f */
[-C--:B------:R-:W-:Y:S01]  /*7740*/  IMAD R10, R2, R40.reuse, R10 ;  /* 0x00000028020a7224 */ /* 0x080fe200078e020a */
[----:B------:R-:W-:Y:S01]  /*7750*/  SHF.L.U32 R2, R51, 0x10, RZ ;  /* 0x0000001033027819 */ /* 0x000fe200000006ff */
[----:B------:R-:W-:Y:S01]  /*7760*/  IMAD R11, R0, R40, R11 ;  /* 0x00000028000b7224 */ /* 0x000fe200078e020b */
[----:B------:R-:W-:Y:S01]  /*7770*/  SHF.R.S32.HI R0, RZ, 0x18, R51 ;  /* 0x00000018ff007819 */ /* 0x000fe20000011433 */
[C---:B------:R-:W-:Y:S01]  /*7780*/  IMAD R15, R38.reuse, R20, RZ ;  /* 0x00000014260f7224 */ /* 0x040fe200078e02ff */
[----:B------:R-:W-:Y:S01]  /*7790*/  SHF.R.S32.HI R2, RZ, 0x18, R2 ;  /* 0x00000018ff027819 */ /* 0x000fe20000011402 */
[C---:B------:R-:W-:Y:S01]  /*77a0*/  IMAD R14, R38.reuse, R19, RZ ;  /* 0x00000013260e7224 */ /* 0x040fe200078e02ff */
[C---:B----4-:R-:W-:Y:S01]  /*77b0*/  SHF.L.U32 R4, R45.reuse, 0x10, RZ ;  /* 0x000000102d047819 */ /* 0x050fe200000006ff */
[----:B------:R-:W-:Y:S01]  /*77c0*/  IMAD R19, R38, R24, RZ ;  /* 0x0000001826137224 */ /* 0x000fe200078e02ff */
[----:B------:R-:W-:Y:S01]  /*77d0*/  PRMT R3, R45, 0x8880, RZ ;  /* 0x000088802d037816 */ /* 0x000fe200000000ff */
[-C--:B------:R-:W-:Y:S01]  /*77e0*/  IMAD R12, R2, R40.reuse, R12 ;  /* 0x00000028020c7224 */ /* 0x080fe200078e020c */
[----:B------:R-:W-:Y:S01]  /*77f0*/  PRMT R2, R44, 0x8880, RZ ;  /* 0x000088802c027816 */ /* 0x000fe200000000ff */
[-C--:B------:R-:W-:Y:S01]  /*7800*/  IMAD R13, R5, R40.reuse, R13 ;  /* 0x00000028050d7224 */ /* 0x080fe200078e020d */
[----:B------:R-:W-:Y:S01]  /*7810*/  SHF.R.S32.HI R4, RZ, 0x18, R4 ;  /* 0x00000018ff047819 */ /* 0x000fe20000011404 */
[----:B------:R-:W-:Y:S01]  /*7820*/  IMAD R14, R0, R40, R14 ;  /* 0x00000028000e7224 */ /* 0x000fe200078e020e */
[----:B------:R-:W-:Y:S01]  /*7830*/  MOV R0, R2 ;  /* 0x0000000200007202 */ /* 0x000fe20000000f00 */
[----:B------:R-:W-:Y:S01]  /*7840*/  IMAD.U32 R5, R44, 0x10000, RZ ;  /* 0x000100002c057824 */ /* 0x000fe200078e00ff */
[----:B------:R-:W-:Y:S01]  /*7850*/  I2IP.S8.S32.SAT R9, R10, R9, RZ ;  /* 0x000000090a097239 */ /* 0x000fe200000014ff */
[----:B------:R-:W-:Y:S01]  /*7860*/  IMAD R20, R38, R25, RZ ;  /* 0x0000001926147224 */ /* 0x000fe200078e02ff */
[----:B------:R-:W-:Y:S01]  /*7870*/  I2IP.S8.S32.SAT R13, R14, R13, RZ ;  /* 0x0000000d0e0d7239 */ /* 0x000fe200000014ff */
[----:B------:R-:W-:Y:S01]  /*7880*/  IMAD R15, R0, R40, R15 ;  /* 0x00000028000f7224 */ /* 0x000fe200078e020f */
[----:B------:R-:W-:Y:S01]  /*7890*/  SHF.R.S32.HI R2, RZ, 0x18, R5 ;  /* 0x00000018ff027819 */ /* 0x000fe20000011405 */
[----:B------:R-:W-:Y:S01]  /*78a0*/  IMAD R24, R38, R29, RZ ;  /* 0x0000001d26187224 */ /* 0x000fe200078e02ff */
[----:B------:R-:W-:Y:S01]  /*78b0*/  SHF.L.U32 R0, R44, 0x8, RZ ;  /* 0x000000082c007819 */ /* 0x000fe200000006ff */
[----:B------:R-:W-:Y:S01]  /*78c0*/  IMAD R25, R38, R30, RZ ;  /* 0x0000001e26197224 */ /* 0x000fe200078e02ff */
[----:B------:R-:W-:Y:S01]  /*78d0*/  I2IP.S8.S32.SAT R54, R8, R7, R9 ;  /* 0x0000000708367239 */ /* 0x000fe20000001409 */
[----:B------:R-:W-:Y:S01]  /*78e0*/  IMAD R16, R2, R40, R16 ;  /* 0x0000002802107224 */ /* 0x000fe200078e0210 */
[----:B------:R-:W-:Y:S01]  /*78f0*/  SHF.R.S32.HI R0, RZ, 0x18, R0 ;  /* 0x00000018ff007819 */ /* 0x000fe20000011400 */
[----:B------:R-:W-:Y:S01]  /*7900*/  IMAD R29, R38, R34, RZ ;  /* 0x00000022261d7224 */ /* 0x000fe200078e02ff */
[----:B------:R-:W-:Y:S01]  /*7910*/  SHF.R.S32.HI R2, RZ, 0x18, R44 ;  /* 0x00000018ff027819 */ /* 0x000fe2000001142c */
[----:B------:R-:W-:Y:S01]  /*7920*/  IMAD.SHL.U32 R5, R45, 0x100, RZ ;  /* 0x000001002d057824 */ /* 0x000fe200078e00ff */
[----:B------:R-:W-:Y:S01]  /*7930*/  I2IP.S8.S32.SAT R55, R12, R11, R13 ;  /* 0x0000000b0c377239 */ /* 0x000fe2000000140d */
[-C--:B------:R-:W-:Y:S02]  /*7940*/  IMAD R17, R0, R40.reuse, R17 ;  /* 0x0000002800117224 */ /* 0x080fe400078e0211 */
[-C--:B------:R-:W-:Y:S01]  /*7950*/  IMAD R18, R2, R40.reuse, R18 ;  /* 0x0000002802127224 */ /* 0x080fe200078e0212 */
[----:B------:R-:W-:Y:S01]  /*7960*/  SHF.R.S32.HI R0, RZ, 0x18, R5 ;  /* 0x00000018ff007819 */ /* 0x000fe20000011405 */
[-C--:B------:R-:W-:Y:S01]  /*7970*/  IMAD R19, R3, R40.reuse, R19 ;  /* 0x0000002803137224 */ /* 0x080fe200078e0213 */
[----:B------:R-:W-:Y:S01]  /*7980*/  SHF.R.S32.HI R2, RZ, 0x18, R45 ;  /* 0x00000018ff027819 */ /* 0x000fe2000001142d */
[-C--:B------:R-:W-:Y:S01]  /*7990*/  IMAD R20, R4, R40.reuse, R20 ;  /* 0x0000002804147224 */ /* 0x080fe200078e0214 */
[----:B------:R-:W-:Y:S01]  /*79a0*/  SHF.L.U32 R4, R46, 0x10, RZ ;  /* 0x000000102e047819 */ /* 0x000fe200000006ff */
[-C--:B------:R-:W-:Y:S01]  /*79b0*/  IMAD R21, R0, R40.reuse, R21 ;  /* 0x0000002800157224 */ /* 0x080fe200078e0215 */
[C---:B------:R-:W-:Y:S01]  /*79c0*/  PRMT R0, R46.reuse, 0x8880, RZ ;  /* 0x000088802e007816 */ /* 0x040fe200000000ff */
[----:B------:R1:W-:Y:S01]  /*79d0*/  STS.128 [R69+UR44+0x2400], R52 ;  /* 0x0024003445007988 */ /* 0x0003e20008000c2c */
[----:B------:R-:W-:Y:S01]  /*79e0*/  SHF.L.U32 R3, R46, 0x8, RZ ;  /* 0x000000082e037819 */ /* 0x000fe200000006ff */
[-C--:B------:R-:W-:Y:S01]  /*79f0*/  IMAD R22, R2, R40.reuse, R22 ;  /* 0x0000002802167224 */ /* 0x080fe200078e0216 */
[----:B------:R-:W-:Y:S01]  /*7a00*/  SHF.R.S32.HI R2, RZ, 0x18, R4 ;  /* 0x00000018ff027819 */ /* 0x000fe20000011404 */
[-C--:B------:R-:W-:Y:S01]  /*7a10*/  IMAD R23, R0, R40.reuse, R23 ;  /* 0x0000002800177224 */ /* 0x080fe200078e0217 */
[----:B------:R-:W-:Y:S01]  /*7a20*/  SHF.R.S32.HI R3, RZ, 0x18, R3 ;  /* 0x00000018ff037819 */ /* 0x000fe20000011403 */
[----:B------:R-:W-:Y:S01]  /*7a30*/  IMAD R30, R38, R35, RZ ;  /* 0x00000023261e7224 */ /* 0x000fe200078e02ff */
[----:B------:R-:W-:Y:S01]  /*7a40*/  SHF.R.S32.HI R0, RZ, 0x18, R46 ;  /* 0x00000018ff007819 */ /* 0x000fe2000001142e */
[-C--:B------:R-:W-:Y:S01]  /*7a50*/  IMAD R24, R2, R40.reuse, R24 ;  /* 0x0000002802187224 */ /* 0x080fe200078e0218 */
[----:B------:R-:W-:Y:S01]  /*7a60*/  PRMT R2, R47, 0x8880, RZ ;  /* 0x000088802f027816 */ /* 0x000fe200000000ff */
[-C--:B------:R-:W-:Y:S01]  /*7a70*/  IMAD R25, R3, R40.reuse, R25 ;  /* 0x0000002803197224 */ /* 0x080fe200078e0219 */
[C---:B------:R-:W-:Y:S01]  /*7a80*/  SHF.L.U32 R3, R47.reuse, 0x10, RZ ;  /* 0x000000102f037819 */ /* 0x040fe200000006ff */
[----:B------:R-:W-:Y:S01]  /*7a90*/  IMAD.SHL.U32 R4, R47, 0x100, RZ ;  /* 0x000001002f047824 */ /* 0x000fe200078e00ff */
[----:B------:R-:W-:Y:S01]  /*7aa0*/  SHF.R.S32.HI R5, RZ, 0x18, R47 ;  /* 0x00000018ff057819 */ /* 0x000fe2000001142f */
[-C--:B------:R-:W-:Y:S01]  /*7ab0*/  IMAD R26, R0, R40.reuse, R26 ;  /* 0x00000028001a7224 */ /* 0x080fe200078e021a */
[----:B------:R-:W-:Y:S01]  /*7ac0*/  SHF.R.S32.HI R3, RZ, 0x18, R3 ;  /* 0x00000018ff037819 */ /* 0x000fe20000011403 */
[-C--:B------:R-:W-:Y:S01]  /*7ad0*/  IMAD R27, R2, R40.reuse, R27 ;  /* 0x00000028021b7224 */ /* 0x080fe200078e021b */
[----:B------:R-:W-:Y:S02]  /*7ae0*/  SHF.R.S32.HI R4, RZ, 0x18, R4 ;  /* 0x00000018ff047819 */ /* 0x000fe40000011404 */
[----:B------:R-:W-:Y:S01]  /*7af0*/  I2IP.S8.S32.SAT R17, R18, R17, RZ ;  /* 0x0000001112117239 */ /* 0x000fe200000014ff */
[-C--:B------:R-:W-:Y:S01]  /*7b00*/  IMAD R28, R3, R40.reuse, R28 ;  /* 0x00000028031c7224 */ /* 0x080fe200078e021c */
[----:B------:R-:W-:Y:S01]  /*7b10*/  I2IP.S8.S32.SAT R21, R22, R21, RZ ;  /* 0x0000001516157239 */ /* 0x000fe200000014ff */
[-C--:B------:R-:W-:Y:S01]  /*7b20*/  IMAD R29, R4, R40.reuse, R29 ;  /* 0x00000028041d7224 */ /* 0x080fe200078e021d */
[----:B------:R-:W-:Y:S01]  /*7b30*/  I2IP.S8.S32.SAT R16, R16, R15, R17 ;  /* 0x0000000f10107239 */ /* 0x000fe20000001411 */
[----:B------:R-:W-:Y:S01]  /*7b40*/  IMAD R30, R5, R40, R30 ;  /* 0x00000028051e7224 */ /* 0x000fe200078e021e */
[----:B------:R-:W-:Y:S02]  /*7b50*/  I2IP.S8.S32.SAT R17, R20, R19, R21 ;  /* 0x0000001314117239 */ /* 0x000fe40000001415 */
[----:B------:R-:W-:Y:S02]  /*7b60*/  I2IP.S8.S32.SAT R18, R26, R25, RZ ;  /* 0x000000191a127239 */ /* 0x000fe400000014ff */
[----:B------:R-:W-:Y:S02]  /*7b70*/  I2IP.S8.S32.SAT R19, R30, R29, RZ ;  /* 0x0000001d1e137239 */ /* 0x000fe400000014ff */
[----:B------:R-:W-:Y:S02]  /*7b80*/  IADD3 R2, PT, PT, R69, UR44, RZ ;  /* 0x0000002c45027c10 */ /* 0x000fe4000fffe0ff */
[----:B------:R-:W-:Y:S02]  /*7b90*/  SHF.L.U32 R0, R79, 0x4, RZ ;  /* 0x000000044f007819 */ /* 0x000fe400000006ff */
[----:B------:R-:W-:Y:S02]  /*7ba0*/  I2IP.S8.S32.SAT R18, R24, R23, R18 ;  /* 0x0000001718127239 */ /* 0x000fe40000001412 */
[----:B------:R-:W-:Y:S02]  /*7bb0*/  I2IP.S8.S32.SAT R19, R28, R27, R19 ;  /* 0x0000001b1c137239 */ /* 0x000fe40000001413 */
[----:B------:R-:W-:Y:S02]  /*7bc0*/  IADD3 R87, PT, PT, R2, R0, RZ ;  /* 0x0000000002577210 */ /* 0x000fe40007ffe0ff */
[----:B------:R-:W-:Y:S02]  /*7bd0*/  LEA R3, R81, UR44, 0x3 ;  /* 0x0000002c51037c11 */ /* 0x000fe4000f8e18ff */
[----:B------:R-:W-:Y:S01]  /*7be0*/  @P6 SHF.L.U32 R4, R80, 0x1f, RZ ;  /* 0x0000001f50046819 */ /* 0x000fe200000006ff */
[----:B------:R1:W-:Y:S01]  /*7bf0*/  STS.128 [R87+0x2410], R16 ;  /* 0x0024101057007388 */ /* 0x0003e20000000c00 */
[----:B------:R-:W-:Y:S01]  /*7c00*/  @!PT LDS RZ, [RZ] ;  /* 0x00000000fffff984 */ /* 0x000fe20000000800 */
[----:B------:R-:W-:Y:S01]  /*7c10*/  @!PT LDS RZ, [RZ] ;  /* 0x00000000fffff984 */ /* 0x000fe20000000800 */
[----:B------:R-:W-:Y:S01]  /*7c20*/  @!PT LDS RZ, [RZ] ;  /* 0x00000000fffff984 */ /* 0x000fe20000000800 */
[----:B------:R-:W-:Y:S01]  /*7c30*/  @!PT LDS RZ, [RZ] ;  /* 0x00000000fffff984 */ /* 0x000fe20000000800 */
[----:B------:R2:W-:Y:S07]  /*7c40*/  MEMBAR.ALL.CTA ;  /* 0x0000000000007992 */ /* 0x0005ee0000008000 */
[----:B--2---:R-:W2:Y:S02]  /*7c50*/  FENCE.VIEW.ASYNC.S ;  /* 0x00000000000073c6 */ /* 0x004ea40000000000 */
[----:B--2---:R-:W-:Y:S06]  /*7c60*/  BAR.SYNC.DEFER_BLOCKING 0x1, 0x80 ;  /* 0x0042000000007b1d */ /* 0x004fec0000010000 */
[----:B------:R-:W-:Y:S05]  /*7c70*/  @P0 BRA `(.L_x_133) ;  /* 0x0000000000280947 */ /* 0x000fea0003800000 */
[----:B------:R-:W2:Y:S01]  /*7c80*/  LDCU.64 UR6, c[0x0][0x348] ;  /* 0x00006900ff0677ac */ /* 0x000ea20008000a00 */
[----:B------:R-:W-:Y:S01]  /*7c90*/  UIADD3 UR4, UPT, UPT, UR44, 0x2400, URZ ;  /* 0x000024002c047890 */ /* 0x000fe2000fffe0ff */
[----:B------:R-:W-:Y:S05]  /*7ca0*/  UMOV UR51, UR36 ;  /* 0x0000002400337c82 */ /* 0x000fea0008000000 */
[----:B------:R-:W-:Y:S04]  /*7cb0*/  MOV R85, UR4 ;  /* 0x0000000400557c02 */ /* 0x000fe80008000f00 */
[----:B------:R-:W-:Y:S01]  /*7cc0*/  R2UR UR48, R85 ;  /* 0x00000000553072ca */ /* 0x000fe200000e0000 */
[----:B--2---:R-:W-:Y:S04]  /*7cd0*/  UIADD3 UR4, UP0, UPT, UR6, 0x680, URZ ;  /* 0x0000068006047890 */ /* 0x004fe8000ff1e0ff */
[----:B------:R-:W-:Y:S09]  /*7ce0*/  UIADD3.X UR5, UPT, UPT, URZ, UR7, URZ, UP0, !UPT ;  /* 0x00000007ff057290 */ /* 0x000ff200087fe4ff */
[----:B------:R2:W-:Y:S01]  /*7cf0*/  UTMASTG.3D [UR48], [UR4] ;  /* 0x00000030040073b5 */ /* 0x0005e20008010000 */
[----:B------:R0:W-:Y:S01]  /*7d00*/  UTMACMDFLUSH ;  /* 0x00000000000079b7 */ /* 0x0001e20000000000 */
[----:B--2---:R-:W-:Y:S04]  /*7d10*/  DEPBAR.LE SB0, 0x1 ;  /* 0x000080400000791a */ /* 0x004fe80000000000 */
.L_x_133:
[----:B------:R-:W-:Y:S05]  /*7d20*/  BSYNC.RECONVERGENT B0 ;  /* 0x0000000000007941 */ /* 0x000fea0003800200 */
.L_x_132:
[----:B------:R-:W-:Y:S06]  /*7d30*/  BAR.SYNC.DEFER_BLOCKING 0x1, 0x80 ;  /* 0x0042000000007b1d */ /* 0x000fec0000010000 */
[----:B------:R-:W2:Y:S01]  /*7d40*/  @P6 SYNCS.PHASECHK.TRANS64.TRYWAIT P0, [R3+URZ+0x220], R4 ;  /* 0x00022004030065a7 */ /* 0x000ea200080011ff */
[----:B------:R-:W-:Y:S01]  /*7d50*/  BSSY B1, `(.L_x_134) ;  /* 0x000001f000017945 */ /* 0x000fe20003800000 */
[----:B--2---:R-:W-:Y:S03]  /*7d60*/  @P6 SEL R56, RZ, 0x1, !P0 ;  /* 0x00000001ff386807 */ /* 0x004fe60004000000 */
[----:B------:R-:W-:Y:S05]  /*7d70*/  @!P6 BRA `(.L_x_135) ;  /* 0x000000000070e947 */ /* 0x000fea0003800000 */
[----:B------:R-:W-:Y:S01]  /*7d80*/  ISETP.NE.AND P1, PT, R57, RZ, PT ;  /* 0x000000ff3900720c */ /* 0x000fe20003f25270 */
[----:B------:R-:W-:Y:S01]  /*7d90*/  BSSY B0, `(.L_x_136) ;  /* 0x0000008000007945 */ /* 0x000fe20003800000 */
[----:B------:R-:W-:Y:S11]  /*7da0*/  ISETP.NE.AND P0, PT, R56, RZ, PT ;  /* 0x000000ff3800720c */ /* 0x000ff60003f05270 */
[----:B------:R-:W-:Y:S04]  /*7db0*/  @P1 IMAD R2, R81, 0x1000, R2 ;  /* 0x0000100051021824 */ /* 0x000fe800078e0202 */
[----:B------:R-:W-:Y:S01]  /*7dc0*/  @P1 IMAD.IADD R4, R0, 0x1, R2 ;  /* 0x0000000100041824 */ /* 0x000fe200078e0202 */
[----:B------:R-:W-:Y:S06]  /*7dd0*/  @P0 BRA `(.L_x_137) ;  /* 0x00000000000c0947 */ /* 0x000fec0003800000 */
[----:B------:R-:W-:Y:S04]  /*7de0*/  SHF.L.U32 R0, R80, 0x1f, RZ ;  /* 0x0000001f50007819 */ /* 0x000fe800000006ff */
[----:B------:R-:W2:Y:S02]  /*7df0*/  SYNCS.PHASECHK.TRANS64.TRYWAIT P0, [R3+URZ+0x220], R0 ;  /* 0x00022000030075a7 */ /* 0x000ea400080011ff */
[----:B--2---:R-:W-:Y:S05]  /*7e00*/  @!P0 BRA `(.L_x_138) ;  /* 0x0000002000a08947 */ /* 0x004fea0003800000 */
.L_x_137:
[----:B------:R-:W-:Y:S05]  /*7e10*/  BSYNC B0 ;  /* 0x0000000000007941 */ /* 0x000fea0003800000 */
.L_x_136:
[----:B------:R-:W-:Y:S01]  /*7e20*/  ISETP.NE.AND P0, PT, R57, RZ, PT ;  /* 0x000000ff3900720c */ /* 0x000fe20003f05270 */
[----:B--2---:R-:W-:Y:S02]  /*7e30*/  VIADD R3, R3, 0x230 ;  /* 0x0000023003037836 */ /* 0x004fe40000000000 */
[----:B------:R-:W-:Y:S02]  /*7e40*/  IMAD.U32 R0, RZ, RZ, UR45 ;  /* 0x0000002dff007e24 */ /* 0x000fe4000f8e00ff */
[----:B------:R-:W-:Y:S03]  /*7e50*/  VIADD R81, R81, 0x1 ;  /* 0x0000000151517836 */ /* 0x000fe60000000000 */
[----:B------:R-:W-:Y:S05]  /*7e60*/  PRMT R0, R0, 0x654, R3 ;  /* 0x0000065400007816 */ /* 0x000fea0000000003 */
[----:B------:R2:W3:Y:S04]  /*7e70*/  @P0 LDS.128 R48, [R2+0x400] ;  /* 0x0004000002300984 */ /* 0x0004e80000000c00 */
        /* <DEDUP_REMOVED lines=11> */
[----:B--23--:R-:W-:Y:S02]  /*7f30*/  LOP3.LUT R80, R80, R0, RZ, 0x3c, !PT ;  /* 0x0000000050507212 */ /* 0x00cfe400078e3cff */
.L_x_135:
[----:B------:R-:W-:Y:S05]  /*7f40*/  BSYNC B1 ;  /* 0x0000000000017941 */ /* 0x000fea0003800000 */
.L_x_134:
[----:B------:R-:W-:Y:S05]  /*7f50*/  VIADD R0, R39, 0x40 ;  /* 0x0000004027007836 */ /* 0x000fea0000000000 */
[----:B------:R-:W-:Y:S04]  /*7f60*/  SHF.R.U32.HI R0, RZ, 0x15, R0 ;  /* 0x00000015ff007819 */ /* 0x000fe80000011600 */
[----:B------:R-:W-:Y:S11]  /*7f70*/  LOP3.LUT P0, RZ, R0, 0x3, R75, 0x48, !PT ;  /* 0x0000000300ff7812 */ /* 0x000ff6000780484b */
[----:B------:R-:W-:Y:S02]  /*7f80*/  @!UPT UIADD3 URZ, UPT, UPT, URZ, URZ, URZ ;  /* 0x000000fffffff290 */ /* 0x000fe4000fffe0ff */
[----:B------:R-:W-:Y:S05]  /*7f90*/  @!P0 BRA `(.L_x_139) ;  /* 0x0000000000408947 */ /* 0x000fea0003800000 */
[----:B------:R-:W2:Y:S01]  /*7fa0*/  LDCU.64 UR8, c[0x4][0x70] ;  /* 0x01000e00ff0877ac */ /* 0x000ea20008000a00 */
[----:B------:R-:W-:Y:S01]  /*7fb0*/  MOV R3, 0x0 ;  /* 0x0000000000037802 */ /* 0x000fe20000000f00 */
[----:B------:R-:W-:Y:S02]  /*7fc0*/  HFMA2 R12, -RZ, RZ, 0, 5.9604644775390625e-08 ;  /* 0x00000001ff0c7431 */ /* 0x000fe400000001ff */
[----:B------:R-:W-:Y:S02]  /*7fd0*/  IMAD.MOV.U32 R8, RZ, RZ, 0x192 ;  /* 0x00000192ff087424 */ /* 0x000fe400078e00ff */
[----:B------:R-:W-:Y:S01]  /*7fe0*/  IMAD.MOV.U32 R13, RZ, RZ, RZ ;  /* 0x000000ffff0d7224 */ /* 0x000fe200078e00ff */
[----:B------:R-:W3:Y:S01]  /*7ff0*/  LDCU.64 UR6, c[0x4][0x78] ;  /* 0x01000f00ff0677ac */ /* 0x000ee20008000a00 */
[----:B------:R-:W1:Y:S01]  /*8000*/  LDC.64 R2, c[0x4][R3] ;  /* 0x0100000003027b82 */ /* 0x000e620000000a00 */
[----:B------:R-:W5:Y:S01]  /*8010*/  LDCU.64 UR4, c[0x4][0x10] ;  /* 0x01000200ff0477ac */ /* 0x000f620008000a00 */
[----:B--2---:R-:W-:Y:S01]  /*8020*/  MOV R5, UR9 ;  /* 0x0000000900057c02 */ /* 0x004fe20008000f00 */
[----:B------:R-:W-:Y:S01]  /*8030*/  IMAD.U32 R4, RZ, RZ, UR8 ;  /* 0x00000008ff047e24 */ /* 0x000fe2000f8e00ff */
[----:B---3--:R-:W-:Y:S01]  /*8040*/  MOV R7, UR7 ;  /* 0x0000000700077c02 */ /* 0x008fe20008000f00 */
[----:B------:R-:W-:Y:S01]  /*8050*/  IMAD.U32 R6, RZ, RZ, UR6 ;  /* 0x00000006ff067e24 */ /* 0x000fe2000f8e00ff */
[----:B-----5:R-:W-:Y:S01]  /*8060*/  MOV R11, UR5 ;  /* 0x00000005000b7c02 */ /* 0x020fe20008000f00 */
[----:B------:R-:W-:Y:S02]  /*8070*/  IMAD.U32 R10, RZ, RZ, UR4 ;  /* 0x00000004ff0a7e24 */ /* 0x000fe4000f8e00ff */
[----:B------:R-:W-:Y:S07]  /*8080*/  LEPC R20, `(.L_x_139) ;  /* 0x000000001014794e */ /* 0x000fee0000000000 */
[----:B-1--4-:R-:W-:Y:S05]  /*8090*/  CALL.ABS.NOINC R2 ;  /* 0x0000000002007343 */ /* 0x012fea0003c00000 */
.L_x_139:
[----:B------:R-:W-:Y:S01]  /*80a0*/  ISETP.NE.AND P0, PT, R86, RZ, PT ;  /* 0x000000ff5600720c */ /* 0x000fe20003f05270 */
[----:B------:R-:W-:Y:S05]  /*80b0*/  WARPSYNC.ALL ;  /* 0x0000000000007948 */ /* 0x000fea0003800000 */
[----:B------:R-:W-:Y:S01]  /*80c0*/  IMAD.SHL.U32 R66, R49, 0x100, RZ ;  /* 0x0000010031427824 */ /* 0x000fe200078e00ff */
[----:B------:R-:W-:Y:S01]  /*80d0*/  R2UR UR4, R39 ;  /* 0x00000000270472ca */ /* 0x000fe200000e0000 */
[----:B------:R-:W-:Y:S01]  /*80e0*/  IMAD.SHL.U32 R60, R51, 0x100, RZ ;  /* 0x00000100333c7824 */ /* 0x000fe200078e00ff */
[C---:B------:R-:W-:Y:S01]  /*80f0*/  SHF.L.U32 R2, R48.reuse, 0x10, RZ ;  /* 0x0000001030027819 */ /* 0x040fe200000006ff */
[----:B-1--4-:R-:W-:Y:S01]  /*8100*/  IMAD.SHL.U32 R54, R45, 0x100, RZ ;  /* 0x000001002d367824 */ /* 0x012fe200078e00ff */
[C---:B------:R-:W-:Y:S01]  /*8110*/  PRMT R0, R48.reuse, 0x8880, RZ ;  /* 0x0000888030007816 */ /* 0x040fe200000000ff */
[----:B------:R-:W-:Y:S01]  /*8120*/  BSSY.RECONVERGENT B0, `(.L_x_140) ;  /* 0x000009f000007945 */ /* 0x000fe20003800200 */
[----:B------:R-:W-:Y:S02]  /*8130*/  SHF.L.U32 R3, R48, 0x8, RZ ;  /* 0x0000000830037819 */ /* 0x000fe400000006ff */
[----:B------:R-:W-:Y:S02]  /*8140*/  SHF.R.S32.HI R2, RZ, 0x18, R2 ;  /* 0x00000018ff027819 */ /* 0x000fe40000011402 */
[----:B------:R-:W-:Y:S02]  /*8150*/  PRMT R68, R49, 0x8880, RZ ;  /* 0x0000888031447816 */ /* 0x000fe400000000ff */
[----:B------:R-:W-:Y:S01]  /*8160*/  SHF.R.S32.HI R3, RZ, 0x18, R3 ;  /* 0x00000018ff037819 */ /* 0x000fe20000011403 */
[----:B------:R-:W-:Y:S01]  /*8170*/  LDTM.16dp32bit_t0_t15.x32 R4, tmem[UR4+0x40] ;  /* 0x00004004000479ee */ /* 0x000fe20008a80000 */
[----:B------:R-:W1:Y:S01]  /*8180*/  LDTM.16dp32bit_t16_t31.x32 R4, tmem[UR4+0x60] ;  /* 0x00006004000479ee */ /* 0x000e620008aa0000 */
[----:B------:R-:W-:Y:S01]  /*8190*/  NOP ;  /* 0x0000000000007918 */ /* 0x000fe20000000000 */
[C---:B------:R-:W-:Y:S02]  /*81a0*/  SHF.L.U32 R63, R50.reuse, 0x8, RZ ;  /* 0x00000008323f7819 */ /* 0x040fe400000006ff */
[C---:B------:R-:W-:Y:S02]  /*81b0*/  PRMT R62, R51.reuse, 0x8880, RZ ;  /* 0x00008880333e7816 */ /* 0x040fe400000000ff */
[----:B------:R-:W-:Y:S02]  /*81c0*/  SHF.L.U32 R61, R51, 0x10, RZ ;  /* 0x00000010333d7819 */ /* 0x000fe400000006ff */
[----:B------:R-:W-:Y:S02]  /*81d0*/  R2UR UR5, R43 ;  /* 0x000000002b0572ca */ /* 0x000fe400000e0000 */
[----:B------:R-:W-:Y:S01]  /*81e0*/  SHF.R.S32.HI R39, RZ, 0x18, R48 ;  /* 0x00000018ff277819 */ /* 0x000fe20000011430 */
[----:B------:R-:W-:Y:S01]  /*81f0*/  IMAD.SHL.U32 R48, R47, 0x100, RZ ;  /* 0x000001002f307824 */ /* 0x000fe200078e00ff */
[----:B------:R-:W-:Y:S02]  /*8200*/  SHF.L.U32 R67, R49, 0x10, RZ ;  /* 0x0000001031437819 */ /* 0x000fe400000006ff */
[C---:B------:R-:W-:Y:S02]  /*8210*/  PRMT R65, R50.reuse, 0x8880, RZ ;  /* 0x0000888032417816 */ /* 0x040fe400000000ff */
[----:B------:R-:W-:Y:S02]  /*8220*/  SHF.R.S32.HI R41, RZ, 0x18, R49 ;  /* 0x00000018ff297819 */ /* 0x000fe40000011431 */
[----:B------:R-:W-:Y:S02]  /*8230*/  SHF.L.U32 R64, R50, 0x10, RZ ;  /* 0x0000001032407819 */ /* 0x000fe400000006ff */
[----:B------:R-:W-:Y:S01]  /*8240*/  SHF.R.S32.HI R42, RZ, 0x18, R50 ;  /* 0x00000018ff2a7819 */ /* 0x000fe20000011432 */
[----:B------:R-:W-:Y:S01]  /*8250*/  UIADD3 UR4, UPT, UPT, UR5, 0x290, URZ ;  /* 0x0000029005047890 */ /* 0x000fe2000fffe0ff */
[----:B------:R-:W-:Y:S01]  /*8260*/  PRMT R59, R44, 0x8880, RZ ;  /* 0x000088802c3b7816 */ /* 0x000fe200000000ff */
[C---:B-1----:R-:W-:Y:S02]  /*8270*/  IMAD R4, R38.reuse, R4, RZ ;  /* 0x0000000426047224 */ /* 0x042fe400078e02ff */
[----:B------:R-:W-:Y:S01]  /*8280*/  UPRMT UR4, UR45, 0x654, UR4 ;  /* 0x000006542d047896 */ /* 0x000fe20008000004 */
[C---:B------:R-:W-:Y:S01]  /*8290*/  IMAD R5, R38.reuse, R5, RZ ;  /* 0x0000000526057224 */ /* 0x040fe200078e02ff */
[----:B------:R-:W-:Y:S01]  /*82a0*/  SHF.R.S32.HI R43, RZ, 0x18, R51 ;  /* 0x00000018ff2b7819 */ /* 0x000fe20000011433 */
[----:B------:R-:W-:Y:S01]  /*82b0*/  IMAD R6, R38, R6, RZ ;  /* 0x0000000626067224 */ /* 0x000fe200078e02ff */
[----:B------:R-:W-:Y:S01]  /*82c0*/  SHF.L.U32 R51, R46, 0x8, RZ ;  /* 0x000000082e337819 */ /* 0x000fe200000006ff */
[----:B------:R-:W-:Y:S01]  /*82d0*/  IMAD R4, R0, R40, R4 ;  /* 0x0000002800047224 */ /* 0x000fe200078e0204 */
[----:B------:R-:W-:Y:S01]  /*82e0*/  MOV R0, R68 ;  /* 0x0000004400007202 */ /* 0x000fe20000000f00 */
[----:B------:R-:W-:Y:S01]  /*82f0*/  IMAD R7, R38, R7, RZ ;  /* 0x0000000726077224 */ /* 0x000fe200078e02ff */
[----:B------:R-:W-:Y:S01]  /*8300*/  SHF.L.U32 R58, R44, 0x10, RZ ;  /* 0x000000102c3a7819 */ /* 0x000fe200000006ff */
[-C--:B------:R-:W-:Y:S01]  /*8310*/  IMAD R5, R2, R40.reuse, R5 ;  /* 0x0000002802057224 */ /* 0x080fe200078e0205 */
[----:B------:R-:W-:Y:S01]  /*8320*/  SYNCS.ARRIVE.TRANS64.RED.A1T0 RZ, [UR4], RZ ;  /* 0x000000ffffff79a7 */ /* 0x000fe20008100404 */
[----:B------:R-:W-:Y:S01]  /*8330*/  IMAD R6, R3, R40, R6 ;  /* 0x0000002803067224 */ /* 0x000fe200078e0206 */
[----:B------:R-:W-:Y:S01]  /*8340*/  SHF.R.S32.HI R2, RZ, 0x18, R67 ;  /* 0x00000018ff027819 */ /* 0x000fe20000011443 */
[C---:B------:R-:W-:Y:S01]  /*8350*/  IMAD R8, R38.reuse, R8, RZ ;  /* 0x0000000826087224 */ /* 0x040fe200078e02ff */
[----:B------:R-:W-:Y:S01]  /*8360*/  SHF.R.S32.HI R3, RZ, 0x18, R66 ;  /* 0x00000018ff037819 */ /* 0x000fe20000011442 */
[-C--:B------:R-:W-:Y:S01]  /*8370*/  IMAD R7, R39, R40.reuse, R7 ;  /* 0x0000002827077224 */ /* 0x080fe200078e0207 */
[----:B------:R-:W-:Y:S01]  /*8380*/  MOV R39, R65 ;  /* 0x0000004100277202 */ /* 0x000fe20000000f00 */
[----:B------:R-:W-:Y:S01]  /*8390*/  IMAD R9, R38, R9, RZ ;  /* 0x0000000926097224 */ /* 0x000fe200078e02ff */
[C---:B------:R-:W-:Y:S01]  /*83a0*/  PRMT R56, R45.reuse, 0x8880, RZ ;  /* 0x000088802d387816 */ /* 0x040fe200000000ff */
[----:B------:R-:W-:Y:S01]  /*83b0*/  IMAD R8, R0, R40, R8 ;  /* 0x0000002800087224 */ /* 0x000fe200078e0208 */
[----:B------:R-:W-:Y:S01]  /*83c0*/  SHF.L.U32 R55, R45, 0x10, RZ ;  /* 0x000000102d377819 */ /* 0x000fe200000006ff */
[----:B------:R-:W-:Y:S01]  /*83d0*/  IMAD R10, R38, R10, RZ ;  /* 0x0000000a260a7224 */ /* 0x000fe200078e02ff */
[----:B------:R-:W-:Y:S01]  /*83e0*/  PRMT R53, R46, 0x8880, RZ ;  /* 0x000088802e357816 */ /* 0x000fe200000000ff */
[----:B------:R-:W-:Y:S01]  /*83f0*/  IMAD R9, R2, R40, R9 ;  /* 0x0000002802097224 */ /* 0x000fe200078e0209 */
[----:B------:R-:W-:Y:S01]  /*8400*/  SHF.R.S32.HI R45, RZ, 0x18, R45 ;  /* 0x00000018ff2d7819 */ /* 0x000fe2000001142d */
[----:B------:R-:W-:Y:S01]  /*8410*/  IMAD R0, R38, R20, RZ ;  /* 0x0000001426007224 */ /* 0x000fe200078e02ff */
[----:B------:R-:W-:Y:S01]  /*8420*/  SHF.L.U32 R52, R46, 0x10, RZ ;  /* 0x000000102e347819 */ /* 0x000fe200000006ff */
[C---:B------:R-:W-:Y:S01]  /*8430*/  IMAD R11, R38.reuse, R11, RZ ;  /* 0x0000000b260b7224 */ /* 0x040fe200078e02ff */
[C---:B------:R-:W-:Y:S01]  /*8440*/  PRMT R50, R47.reuse, 0x8880, RZ ;  /* 0x000088802f327816 */ /* 0x040fe200000000ff */
[C---:B------:R-:W-:Y:S01]  /*8450*/  IMAD R2, R38.reuse, R21, RZ ;  /* 0x0000001526027224 */ /* 0x040fe200078e02ff */
[----:B------:R-:W-:Y:S01]  /*8460*/  SHF.R.S32.HI R46, RZ, 0x18, R46 ;  /* 0x00000018ff2e7819 */ /* 0x000fe2000001142e */
[C---:B------:R-:W-:Y:S01]  /*8470*/  IMAD R20, R38.reuse, R24, RZ ;  /* 0x0000001826147224 */ /* 0x040fe200078e02ff */
[----:B------:R-:W-:Y:S01]  /*8480*/  SHF.L.U32 R49, R47, 0x10, RZ ;  /* 0x000000102f317819 */ /* 0x000fe200000006ff */
[C---:B------:R-:W-:Y:S01]  /*8490*/  IMAD R21, R38.reuse, R25, RZ ;  /* 0x0000001926157224 */ /* 0x040fe200078e02ff */
[----:B------:R-:W-:Y:S01]  /*84a0*/  SHF.R.S32.HI R47, RZ, 0x18, R47 ;  /* 0x00000018ff2f7819 */ /* 0x000fe2000001142f */
[----:B------:R-:W-:Y:S01]  /*84b0*/  IMAD R24, R38, R28, RZ ;  /* 0x0000001c26187224 */ /* 0x000fe200078e02ff */
[----:B------:R-:W-:Y:S01]  /*84c0*/  SHF.L.U32 R57, R44, 0x8, RZ ;  /* 0x000000082c397819 */ /* 0x000fe200000006ff */
[----:B------:R-:W-:Y:S01]  /*84d0*/  IMAD R10, R3, R40, R10 ;  /* 0x00000028030a7224 */ /* 0x000fe200078e020a */
[----:B------:R-:W-:Y:S01]  /*84e0*/  SHF.R.S32.HI R44, RZ, 0x18, R44 ;  /* 0x00000018ff2c7819 */ /* 0x000fe2000001142c */
[----:B------:R-:W-:Y:S01]  /*84f0*/  IMAD R12, R38, R12, RZ ;  /* 0x0000000c260c7224 */ /* 0x000fe200078e02ff */
[----:B------:R-:W-:Y:S01]  /*8500*/  IADD3 R36, PT, PT, R36, 0x1, RZ ;  /* 0x0000000124247810 */ /* 0x000fe20007ffe0ff */
[C---:B------:R-:W-:Y:S02]  /*8510*/  IMAD R25, R38.reuse, R29, RZ ;  /* 0x0000001d26197224 */ /* 0x040fe400078e02ff */
[C---:B------:R-:W-:Y:S01]  /*8520*/  IMAD R28, R38.reuse, R32, RZ ;  /* 0x00000020261c7224 */ /* 0x040fe200078e02ff */
[----:B------:R-:W-:Y:S01]  /*8530*/  SHF.R.S32.HI R32, RZ, 0x18, R64 ;  /* 0x00000018ff207819 */ /* 0x000fe20000011440 */
[C---:B------:R-:W-:Y:S01]  /*8540*/  IMAD R29, R38.reuse, R33, RZ ;  /* 0x00000021261d7224 */ /* 0x040fe200078e02ff */
[----:B------:R-:W-:Y:S01]  /*8550*/  I2IP.S8.S32.SAT R33, R7, R6, RZ ;  /* 0x0000000607217239 */ /* 0x000fe200000014ff */
[----:B------:R-:W-:Y:S01]  /*8560*/  IMAD R11, R41, R40, R11 ;  /* 0x00000028290b7224 */ /* 0x000fe200078e020b */
[----:B------:R-:W-:Y:S01]  /*8570*/  SHF.R.S32.HI R6, RZ, 0x18, R63 ;  /* 0x00000018ff067819 */ /* 0x000fe2000001143f */
[C---:B------:R-:W-:Y:S01]  /*8580*/  IMAD R13, R38.reuse, R13, RZ ;  /* 0x0000000d260d7224 */ /* 0x040fe200078e02ff */
[----:B------:R-:W-:Y:S01]  /*8590*/  MOV R7, R62 ;  /* 0x0000003e00077202 */ /* 0x000fe20000000f00 */
[C---:B------:R-:W-:Y:S02]  /*85a0*/  IMAD R14, R38.reuse, R14, RZ ;  /* 0x0000000e260e7224 */ /* 0x040fe400078e02ff */
[C---:B------:R-:W-:Y:S02]  /*85b0*/  IMAD R3, R38.reuse, R22, RZ ;  /* 0x0000001626037224 */ /* 0x040fe400078e02ff */
[----:B------:R-:W-:Y:S02]  /*85c0*/  IMAD R12, R39, R40, R12 ;  /* 0x00000028270c7224 */ /* 0x000fe400078e020c */
[C---:B------:R-:W-:Y:S02]  /*85d0*/  IMAD R22, R38.reuse, R26, RZ ;  /* 0x0000001a26167224 */ /* 0x040fe400078e02ff */
[C---:B------:R-:W-:Y:S02]  /*85e0*/  IMAD R15, R38.reuse, R15, RZ ;  /* 0x0000000f260f7224 */ /* 0x040fe400078e02ff */
[----:B------:R-:W-:Y:S02]  /*85f0*/  IMAD R26, R38, R30, RZ ;  /* 0x0000001e261a7224 */ /* 0x000fe400078e02ff */
[----:B------:R-:W-:Y:S02]  /*8600*/  IMAD R13, R32, R40, R13 ;  /* 0x00000028200d7224 */ /* 0x000fe400078e020d */
[C---:B------:R-:W-:Y:S01]  /*8610*/  IMAD R30, R38.reuse, R34, RZ ;  /* 0x00000022261e7224 */ /* 0x040fe200078e02ff */
[----:B------:R-:W-:Y:S01]  /*8620*/  I2IP.S8.S32.SAT R34, R11, R10, RZ ;  /* 0x0000000a0b227239 */ /* 0x000fe200000014ff */
[----:B------:R-:W-:Y:S01]  /*8630*/  IMAD R16, R38, R16, RZ ;  /* 0x0000001026107224 */ /* 0x000fe200078e02ff */
[----:B------:R-:W-:Y:S01]  /*8640*/  SHF.R.S32.HI R10, RZ, 0x18, R61 ;  /* 0x00000018ff0a7819 */ /* 0x000fe2000001143d */
[----:B------:R-:W-:Y:S01]  /*8650*/  IMAD R14, R6, R40, R14 ;  /* 0x00000028060e7224 */ /* 0x000fe200078e020e */
[----:B------:R-:W-:Y:S01]  /*8660*/  I2IP.S8.S32.SAT R61, R9, R8, R34 ;  /* 0x00000008093d7239 */ /* 0x000fe20000001422 */
[----:B------:R-:W-:Y:S01]  /*8670*/  IMAD R17, R38, R17, RZ ;  /* 0x0000001126117224 */ /* 0x000fe200078e02ff */
[----:B------:R-:W-:Y:S01]  /*8680*/  SHF.R.S32.HI R11, RZ, 0x18, R60 ;  /* 0x00000018ff0b7819 */ /* 0x000fe2000001143c */
[----:B------:R-:W-:Y:S01]  /*8690*/  IMAD R15, R42, R40, R15 ;  /* 0x000000282a0f7224 */ /* 0x000fe200078e020f */
[----:B------:R-:W-:Y:S01]  /*86a0*/  I2IP.S8.S32.SAT R60, R5, R4, R33 ;  /* 0x00000004053c7239 */ /* 0x000fe20000001421 */
[C---:B------:R-:W-:Y:S01]  /*86b0*/  IMAD R18, R38.reuse, R18, RZ ;  /* 0x0000001226127224 */ /* 0x040fe200078e02ff */
[----:B------:R-:W-:Y:S01]  /*86c0*/  SHF.R.S32.HI R5, RZ, 0x18, R58 ;  /* 0x00000018ff057819 */ /* 0x000fe2000001143a */
[----:B------:R-:W-:Y:S01]  /*86d0*/  IMAD R16, R7, R40, R16 ;  /* 0x0000002807107224 */ /* 0x000fe200078e0210 */
[----:B------:R-:W-:Y:S01]  /*86e0*/  I2IP.S8.S32.SAT R14, R15, R14, RZ ;  /* 0x0000000e0f0e7239 */ /* 0x000fe200000014ff */
[----:B------:R-:W-:Y:S01]  /*86f0*/  IMAD R19, R38, R19, RZ ;  /* 0x0000001326137224 */ /* 0x000fe200078e02ff */
[----:B------:R-:W-:Y:S01]  /*8700*/  SHF.R.S32.HI R7, RZ, 0x18, R48 ;  /* 0x00000018ff077819 */ /* 0x000fe20000011430 */
[----:B------:R-:W-:Y:S01]  /*8710*/  IMAD R17, R10, R40, R17 ;  /* 0x000000280a117224 */ /* 0x000fe200078e0211 */
[----:B------:R-:W-:Y:S01]  /*8720*/  I2IP.S8.S32.SAT R62, R13, R12, R14 ;  /* 0x0000000c0d3e7239 */ /* 0x000fe2000000140e */
[-C--:B------:R-:W-:Y:S01]  /*8730*/  IMAD R18, R11, R40.reuse, R18 ;  /* 0x000000280b127224 */ /* 0x080fe200078e0212 */
[----:B------:R-:W-:Y:S01]  /*8740*/  SHF.R.S32.HI R6, RZ, 0x18, R57 ;  /* 0x00000018ff067819 */ /* 0x000fe20000011439 */
[----:B------:R-:W-:Y:S02]  /*8750*/  IMAD.MOV.U32 R4, RZ, RZ, R59 ;  /* 0x000000ffff047224 */ /* 0x000fe400078e003b */
[-C--:B------:R-:W-:Y:S02]  /*8760*/  IMAD R19, R43, R40.reuse, R19 ;  /* 0x000000282b137224 */ /* 0x080fe400078e0213 */
[----:B------:R-:W-:Y:S01]  /*8770*/  IMAD R0, R4, R40, R0 ;  /* 0x0000002804007224 */ /* 0x000fe200078e0200 */
[----:B------:R-:W-:Y:S01]  /*8780*/  MOV R4, R56 ;  /* 0x0000003800047202 */ /* 0x000fe20000000f00 */
[----:B------:R-:W-:Y:S01]  /*8790*/  IMAD R23, R38, R23, RZ ;  /* 0x0000001726177224 */ /* 0x000fe200078e02ff */
[----:B------:R-:W-:Y:S01]  /*87a0*/  I2IP.S8.S32.SAT R18, R19, R18, RZ ;  /* 0x0000001213127239 */ /* 0x000fe200000014ff */
[-C--:B------:R-:W-:Y:S01]  /*87b0*/  IMAD R2, R5, R40.reuse, R2 ;  /* 0x0000002805027224 */ /* 0x080fe200078e0202 */
[----:B------:R-:W-:Y:S01]  /*87c0*/  SHF.R.S32.HI R5, RZ, 0x18, R55 ;  /* 0x00000018ff057819 */ /* 0x000fe20000011437 */
[----:B------:R-:W-:Y:S01]  /*87d0*/  IMAD R3, R6, R40, R3 ;  /* 0x0000002806037224 */ /* 0x000fe200078e0203 */
[----:B------:R-:W-:Y:S01]  /*87e0*/  I2IP.S8.S32.SAT R63, R17, R16, R18 ;  /* 0x00000010113f7239 */ /* 0x000fe20000001412 */
[-C--:B------:R-:W-:Y:S01]  /*87f0*/  IMAD R23, R44, R40.reuse, R23 ;  /* 0x000000282c177224 */ /* 0x080fe200078e0217 */
[----:B------:R-:W-:Y:S01]  /*8800*/  SHF.R.S32.HI R6, RZ, 0x18, R54 ;  /* 0x00000018ff067819 */ /* 0x000fe20000011436 */
[-C--:B------:R-:W-:Y:S01]  /*8810*/  IMAD R20, R4, R40.reuse, R20 ;  /* 0x0000002804147224 */ /* 0x080fe200078e0214 */
[----:B------:R-:W-:Y:S01]  /*8820*/  MOV R4, R53 ;  /* 0x0000003500047202 */ /* 0x000fe20000000f00 */
[----:B------:R1:W-:Y:S01]  /*8830*/  STS.128 [R69+UR44+0x3400], R60 ;  /* 0x0034003c45007988 */ /* 0x0003e20008000c2c */
[----:B------:R-:W-:Y:S01]  /*8840*/  IMAD R27, R38, R27, RZ ;  /* 0x0000001b261b7224 */ /* 0x000fe200078e02ff */
[----:B------:R-:W-:Y:S01]  /*8850*/  I2IP.S8.S32.SAT R3, R23, R3, RZ ;  /* 0x0000000317037239 */ /* 0x000fe200000014ff */
[-C--:B------:R-:W-:Y:S01]  /*8860*/  IMAD R21, R5, R40.reuse, R21 ;  /* 0x0000002805157224 */ /* 0x080fe200078e0215 */
[----:B------:R-:W-:Y:S01]  /*8870*/  SHF.R.S32.HI R5, RZ, 0x18, R52 ;  /* 0x00000018ff057819 */ /* 0x000fe20000011434 */
[-C--:B------:R-:W-:Y:S01]  /*8880*/  IMAD R22, R6, R40.reuse, R22 ;  /* 0x0000002806167224 */ /* 0x080fe200078e0216 */
[----:B------:R-:W-:Y:S01]  /*8890*/  SHF.R.S32.HI R6, RZ, 0x18, R49 ;  /* 0x00000018ff067819 */ /* 0x000fe20000011431 */
[-C--:B------:R-:W-:Y:S02]  /*88a0*/  IMAD R27, R45, R40.reuse, R27 ;  /* 0x000000282d1b7224 */ /* 0x080fe400078e021b */
[-C--:B------:R-:W-:Y:S01]  /*88b0*/  IMAD R24, R4, R40.reuse, R24 ;  /* 0x0000002804187224 */ /* 0x080fe200078e0218 */
[----:B------:R-:W-:Y:S01]  /*88c0*/  SHF.R.S32.HI R4, RZ, 0x18, R51 ;  /* 0x00000018ff047819 */ /* 0x000fe20000011433 */
[----:B------:R-:W-:Y:S01]  /*88d0*/  IMAD R25, R5, R40, R25 ;  /* 0x0000002805197224 */ /* 0x000fe200078e0219 */
[----:B------:R-:W-:Y:S01]  /*88e0*/  MOV R5, R50 ;  /* 0x0000003200057202 */ /* 0x000fe20000000f00 */
[----:B------:R-:W-:Y:S02]  /*88f0*/  IMAD R31, R38, R31, RZ ;  /* 0x0000001f261f7224 */ /* 0x000fe400078e02ff */
[----:B------:R-:W-:Y:S01]  /*8900*/  IMAD R26, R4, R40, R26 ;  /* 0x00000028041a7224 */ /* 0x000fe200078e021a */
[----:B------:R-:W-:Y:S01]  /*8910*/  I2IP.S8.S32.SAT R4, R2, R0, R3 ;  /* 0x0000000002047239 */ /* 0x000fe20000001403 */
[-C--:B------:R-:W-:Y:S02]  /*8920*/  IMAD R31, R46, R40.reuse, R31 ;  /* 0x000000282e1f7224 */ /* 0x080fe400078e021f */
[----:B------:R-:W-:Y:S01]  /*8930*/  IMAD R28, R5, R40, R28 ;  /* 0x00000028051c7224 */ /* 0x000fe200078e021c */
[----:B------:R-:W-:Y:S01]  /*8940*/  I2IP.S8.S32.SAT R5, R27, R22, RZ ;  /* 0x000000161b057239 */ /* 0x000fe200000014ff */
[----:B------:R-:W-:Y:S01]  /*8950*/  IMAD R29, R6, R40, R29 ;  /* 0x00000028061d7224 */ /* 0x000fe200078e021d */
[----:B------:R-:W-:Y:S01]  /*8960*/  I2IP.S8.S32.SAT R6, R31, R26, RZ ;  /* 0x0000001a1f067239 */ /* 0x000fe200000014ff */
[----:B------:R-:W-:Y:S01]  /*8970*/  IMAD R35, R38, R35, RZ ;  /* 0x0000002326237224 */ /* 0x000fe200078e02ff */
[----:B------:R-:W-:Y:S01]  /*8980*/  I2IP.S8.S32.SAT R5, R21, R20, R5 ;  /* 0x0000001415057239 */ /* 0x000fe20000001405 */
[----:B------:R-:W-:Y:S01]  /*8990*/  IMAD R30, R7, R40, R30 ;  /* 0x00000028071e7224 */ /* 0x000fe200078e021e */
[----:B------:R-:W-:Y:S01]  /*89a0*/  I2IP.S8.S32.SAT R6, R25, R24, R6 ;  /* 0x0000001819067239 */ /* 0x000fe20000001406 */
[----:B------:R-:W-:Y:S05]  /*89b0*/  IMAD R35, R47, R40, R35 ;  /* 0x000000282f237224 */ /* 0x000fea00078e0223 */
[----:B------:R-:W-:Y:S04]  /*89c0*/  I2IP.S8.S32.SAT R7, R35, R30, RZ ;  /* 0x0000001e23077239 */ /* 0x000fe800000014ff */
[----:B------:R-:W-:Y:S05]  /*89d0*/  I2IP.S8.S32.SAT R7, R29, R28, R7 ;  /* 0x0000001c1d077239 */ /* 0x000fea0000001407 */
        /* <DEDUP_REMOVED lines=10> */
[----:B------:R-:W-:Y:S02]  /*8a80*/  UIADD3 UR9, UPT, UPT, UR49, 0x40, URZ ;  /* 0x0000004031097890 */ /* 0x000fe4000fffe0ff */
[----:B------:R-:W-:Y:S01]  /*8a90*/  UIADD3 UR8, UPT, UPT, UR44, 0x3400, URZ ;  /* 0x000034002c087890 */ /* 0x000fe2000fffe0ff */
[----:B------:R-:W-:Y:S01]  /*8aa0*/  UMOV UR10, UR50 ;  /* 0x00000032000a7c82 */ /* 0x000fe20008000000 */
[----:B------:R-:W-:Y:S01]  /*8ab0*/  UMOV UR11, UR36 ;  /* 0x00000024000b7c82 */ /* 0x000fe20008000000 */
[----:B--2---:R-:W-:Y:S04]  /*8ac0*/  UIADD3 UR4, UP0, UPT, UR6, 0x680, URZ ;  /* 0x0000068006047890 */ /* 0x004fe8000ff1e0ff */
[----:B------:R-:W-:Y:S09]  /*8ad0*/  UIADD3.X UR5, UPT, UPT, URZ, UR7, URZ, UP0, !UPT ;  /* 0x00000007ff057290 */ /* 0x000ff200087fe4ff */
[----:B------:R2:W-:Y:S01]  /*8ae0*/  UTMASTG.3D [UR8], [UR4] ;  /* 0x00000008040073b5 */ /* 0x0005e20008010000 */
[----:B------:R0:W-:Y:S01]  /*8af0*/  UTMACMDFLUSH ;  /* 0x00000000000079b7 */ /* 0x0001e20000000000 */
[----:B--2---:R-:W-:Y:S04]  /*8b00*/  DEPBAR.LE SB0, 0x1 ;  /* 0x000080400000791a */ /* 0x004fe80000000000 */
.L_x_141:
[----:B------:R-:W-:Y:S05]  /*8b10*/  BSYNC.RECONVERGENT B0 ;  /* 0x0000000000007941 */ /* 0x000fea0003800200 */
.L_x_140:
[----:B------:R-:W-:Y:S01]  /*8b20*/  R2UR UR4, R76 ;  /* 0x000000004c0472ca */ /* 0x000fe200000e0000 */
[----:B------:R-:W-:Y:S01]  /*8b30*/  BAR.SYNC.DEFER_BLOCKING 0x1, 0x80 ;  /* 0x0042000000007b1d */ /* 0x000fe20000010000 */
[----:B------:R-:W-:Y:S01]  /*8b40*/  ISETP.NE.AND P0, PT, R78, 0x2, PT ;  /* 0x000000024e00780c */ /* 0x000fe20003f05270 */
[----:B------:R-:W-:Y:S01]  /*8b50*/  UISETP.NE.AND UP0, UPT, UR46, URZ, UPT ;  /* 0x000000ff2e00728c */ /* 0x000fe2000bf05270 */
[----:B------:R-:W-:Y:S01]  /*8b60*/  ISETP.NE.AND P1, PT, R36, 0x4, PT ;  /* 0x000000042400780c */ /* 0x000fe20003f25270 */
[----:B------:R-:W-:Y:S01]  /*8b70*/  UIADD3 UR20, UPT, UPT, UR37, UR63, URZ ;  /* 0x0000003f25147290 */ /* 0x000fe2000fffe0ff */
[----:B------:R-:W-:Y:S02]  /*8b80*/  SEL R2, RZ, 0x1, P0 ;  /* 0x00000001ff027807 */ /* 0x000fe40000000000 */
[----:B------:R-:W-:Y:S02]  /*8b90*/  SEL R0, RZ, 0x1, P1 ;  /* 0x00000001ff007807 */ /* 0x000fe40000800000 */
[----:B------:R-:W-:Y:S02]  /*8ba0*/  LOP3.LUT R82, R82, R2, RZ, 0x3c, !PT ;  /* 0x0000000252527212 */ /* 0x000fe400078e3cff */
[----:B------:R-:W-:Y:S01]  /*8bb0*/  LOP3.LUT R83, R83, R0, RZ, 0x3c, !PT ;  /* 0x0000000053537212 */ /* 0x000fe200078e3cff */
[----:B------:R-:W-:Y:S01]  /*8bc0*/  UIADD3 UR16, UPT, UPT, UR38, UR4, URZ ;  /* 0x0000000426107290 */ /* 0x000fe2000fffe0ff */
[----:B------:R-:W-:Y:S02]  /*8bd0*/  SEL R78, R78, RZ, P0 ;  /* 0x000000ff4e4e7207 */ /* 0x000fe40000000000 */
[----:B------:R-:W-:Y:S01]  /*8be0*/  SEL R36, R36, RZ, P1 ;  /* 0x000000ff24247207 */ /* 0x000fe20000800000 */
[----:B------:R-:W-:Y:S01]  /*8bf0*/  UMOV UR36, UR59 ;  /* 0x0000003b00247c82 */ /* 0x000fe20008000000 */
[----:B------:R-:W-:Y:S07]  /*8c00*/  BRA.U UP0, `(.L_x_142) ;  /* 0xffffffd500787547 */ /* 0x000fee000b83ffff */
[----:B------:R-:W-:Y:S05]  /*8c10*/  EXIT ;  /* 0x000000000000794d */ /* 0x000fea0003800000 */
.L_x_25:
[----:B--2---:R2:W3:Y:S02]  /*8c20*/  SYNCS.PHASECHK.TRANS64.TRYWAIT P0, [R0+URZ+0x2c0], R2 ;  /* 0x0002c002000075a7 */ /* 0x0044e400080011ff */
[----:B---3--:R-:W-:Y:S05]  /*8c30*/  @!P0 NANOSLEEP.SYNCS 0x989680 ;  /* 0x009896800000895d */ /* 0x008fea0003900000 */
[----:B------:R-:W3:Y:S02]  /*8c40*/  @!P0 SYNCS.PHASECHK.TRANS64 P0, [R0+URZ+0x2c0], R2 ;  /* 0x0002c002000085a7 */ /* 0x000ee400080010ff */
[----:B---3--:R-:W-:Y:S05]  /*8c50*/  @!P0 BRA `(.L_x_25) ;  /* 0xfffffffc00f08947 */ /* 0x008fea000383ffff */
[----:B------:R-:W-:Y:S05]  /*8c60*/  BRA `(.L_x_143) ;  /* 0xffffff8c00fc7947 */ /* 0x000fea000383ffff */
.L_x_28:
[----:B-1----:R-:W-:-:S07]  /*8c70*/  MOV R0, UR33 ;  /* 0x0000002100007c02 */ /* 0x002fce0008000f00 */
.L_x_144:
[----:B-1----:R1:W2:Y:S02]  /*8c80*/  SYNCS.PHASECHK.TRANS64.TRYWAIT P0, [R0+URZ+0x110], R3 ;  /* 0x00011003000075a7 */ /* 0x0022a400080011ff */
[----:B--2---:R-:W-:Y:S05]  /*8c90*/  @!P0 NANOSLEEP.SYNCS 0x989680 ;  /* 0x009896800000895d */ /* 0x004fea0003900000 */
[----:B------:R-:W2:Y:S02]  /*8ca0*/  @!P0 SYNCS.PHASECHK.TRANS64 P0, [R0+URZ+0x110], R3 ;  /* 0x00011003000085a7 */ /* 0x000ea400080010ff */
[----:B--2---:R-:W-:Y:S05]  /*8cb0*/  @!P0 BRA `(.L_x_144) ;  /* 0xfffffffc00f08947 */ /* 0x004fea000383ffff */
[----:B------:R-:W-:Y:S05]  /*8cc0*/  BRA `(.L_x_27) ;  /* 0xffffff9000447947 */ /* 0x000fea000383ffff */
.L_x_35:
[----:B-1----:R-:W-:-:S07]  /*8cd0*/  MOV R0, UR17 ;  /* 0x0000001100007c02 */ /* 0x002fce0008000f00 */
.L_x_145:
[----:B-1----:R1:W2:Y:S02]  /*8ce0*/  SYNCS.PHASECHK.TRANS64.TRYWAIT P0, [R0+URZ+0x110], R3 ;  /* 0x00011003000075a7 */ /* 0x0022a400080011ff */
[----:B--2---:R-:W-:Y:S05]  /*8cf0*/  @!P0 NANOSLEEP.SYNCS 0x989680 ;  /* 0x009896800000895d */ /* 0x004fea0003900000 */
[----:B------:R-:W2:Y:S02]  /*8d00*/  @!P0 SYNCS.PHASECHK.TRANS64 P0, [R0+URZ+0x110], R3 ;  /* 0x00011003000085a7 */ /* 0x000ea400080010ff */
[----:B--2---:R-:W-:Y:S05]  /*8d10*/  @!P0 BRA `(.L_x_145) ;  /* 0xfffffffc00f08947 */ /* 0x004fea000383ffff */
[----:B------:R-:W-:Y:S05]  /*8d20*/  BRA `(.L_x_34) ;  /* 0xffffff9400007947 */ /* 0x000fea000383ffff */
.L_x_40:
[----:B-1----:R1:W2:Y:S02]  /*8d30*/  SYNCS.PHASECHK.TRANS64.TRYWAIT P0, [R3+URZ+0x250], R0 ;  /* 0x00025000030075a7 */ /* 0x0022a400080011ff */
[----:B--2---:R-:W-:Y:S05]  /*8d40*/  @!P0 NANOSLEEP.SYNCS 0x989680 ;  /* 0x009896800000895d */ /* 0x004fea0003900000 */
[----:B------:R-:W2:Y:S02]  /*8d50*/  @!P0 SYNCS.PHASECHK.TRANS64 P0, [R3+URZ+0x250], R0 ;  /* 0x00025000030085a7 */ /* 0x000ea400080010ff */
[----:B--2---:R-:W-:Y:S05]  /*8d60*/  @!P0 BRA `(.L_x_40) ;  /* 0xfffffffc00f08947 */ /* 0x004fea000383ffff */
[----:B------:R-:W-:Y:S05]  /*8d70*/  BRA `(.L_x_146) ;  /* 0xffffff9400a47947 */ /* 0x000fea000383ffff */
.L_x_44:
[----:B------:R-:W-:-:S07]  /*8d80*/  MOV R0, UR4 ;  /* 0x0000000400007c02 */ /* 0x000fce0008000f00 */
.L_x_147:
[----:B-1----:R1:W2:Y:S02]  /*8d90*/  SYNCS.PHASECHK.TRANS64.TRYWAIT P0, [R0+URZ], R2 ;  /* 0x00000002000075a7 */ /* 0x0022a400080011ff */
[----:B--2---:R-:W-:Y:S05]  /*8da0*/  @!P0 NANOSLEEP.SYNCS 0x989680 ;  /* 0x009896800000895d */ /* 0x004fea0003900000 */
[----:B------:R-:W2:Y:S02]  /*8db0*/  @!P0 SYNCS.PHASECHK.TRANS64 P0, [R0+URZ], R2 ;  /* 0x00000002000085a7 */ /* 0x000ea400080010ff */
[----:B--2---:R-:W-:Y:S05]  /*8dc0*/  @!P0 BRA `(.L_x_147) ;  /* 0xfffffffc00f08947 */ /* 0x004fea000383ffff */
[----:B------:R-:W-:Y:S05]  /*8dd0*/  BRA `(.L_x_148) ;  /* 0xffffff9c004c7947 */ /* 0x000fea000383ffff */
.L_x_45:
[----:B------:R-:W-:-:S07]  /*8de0*/  MOV R0, UR5 ;  /* 0x0000000500007c02 */ /* 0x000fce0008000f00 */
.L_x_149:
[----:B-1----:R1:W2:Y:S02]  /*8df0*/  SYNCS.PHASECHK.TRANS64.TRYWAIT P0, [R0+URZ], R3 ;  /* 0x00000003000075a7 */ /* 0x0022a400080011ff */
[----:B--2---:R-:W-:Y:S05]  /*8e00*/  @!P0 NANOSLEEP.SYNCS 0x989680 ;  /* 0x009896800000895d */ /* 0x004fea0003900000 */
[----:B------:R-:W2:Y:S02]  /*8e10*/  @!P0 SYNCS.PHASECHK.TRANS64 P0, [R0+URZ], R3 ;  /* 0x00000003000085a7 */ /* 0x000ea400080010ff */
[----:B--2---:R-:W-:Y:S05]  /*8e20*/  @!P0 BRA `(.L_x_149) ;  /* 0xfffffffc00f08947 */ /* 0x004fea000383ffff */
[----:B------:R-:W-:Y:S05]  /*8e30*/  BRA `(.L_x_150) ;  /* 0xffffff9c00587947 */ /* 0x000fea000383ffff */
.L_x_46:
[----:B------:R-:W-:-:S07]  /*8e40*/  MOV R0, UR5 ;  /* 0x0000000500007c02 */ /* 0x000fce0008000f00 */
.L_x_151:
[----:B-1----:R1:W2:Y:S02]  /*8e50*/  SYNCS.PHASECHK.TRANS64.TRYWAIT P0, [R0+URZ], R3 ;  /* 0x00000003000075a7 */ /* 0x0022a400080011ff */
[----:B--2---:R-:W-:Y:S05]  /*8e60*/  @!P0 NANOSLEEP.SYNCS 0x989680 ;  /* 0x009896800000895d */ /* 0x004fea0003900000 */
[----:B------:R-:W2:Y:S02]  /*8e70*/  @!P0 SYNCS.PHASECHK.TRANS64 P0, [R0+URZ], R3 ;  /* 0x00000003000085a7 */ /* 0x000ea400080010ff */
[----:B--2---:R-:W-:Y:S05]  /*8e80*/  @!P0 BRA `(.L_x_151) ;  /* 0xfffffffc00f08947 */ /* 0x004fea000383ffff */
[----:B------:R-:W-:Y:S05]  /*8e90*/  BRA `(.L_x_152) ;  /* 0xffffff9c00647947 */ /* 0x000fea000383ffff */
.L_x_47:
[----:B------:R-:W-:-:S07]  /*8ea0*/  MOV R0, UR5 ;  /* 0x0000000500007c02 */ /* 0x000fce0008000f00 */
.L_x_153:
[----:B-1----:R1:W2:Y:S02]  /*8eb0*/  SYNCS.PHASECHK.TRANS64.TRYWAIT P0, [R0+URZ], R3 ;  /* 0x00000003000075a7 */ /* 0x0022a400080011ff */
[----:B--2---:R-:W-:Y:S05]  /*8ec0*/  @!P0 NANOSLEEP.SYNCS 0x989680 ;  /* 0x009896800000895d */ /* 0x004fea0003900000 */
[----:B------:R-:W2:Y:S02]  /*8ed0*/  @!P0 SYNCS.PHASECHK.TRANS64 P0, [R0+URZ], R3 ;  /* 0x00000003000085a7 */ /* 0x000ea400080010ff */
[----:B--2---:R-:W-:Y:S05]  /*8ee0*/  @!P0 BRA `(.L_x_153) ;  /* 0xfffffffc00f08947 */ /* 0x004fea000383ffff */
[----:B------:R-:W-:Y:S05]  /*8ef0*/  BRA `(.L_x_154) ;  /* 0xffffff9c00707947 */ /* 0x000fea000383ffff */
.L_x_48:
[----:B------:R-:W-:-:S07]  /*8f00*/  MOV R0, UR5 ;  /* 0x0000000500007c02 */ /* 0x000fce0008000f00 */
.L_x_155:
[----:B-1----:R1:W2:Y:S02]  /*8f10*/  SYNCS.PHASECHK.TRANS64.TRYWAIT P0, [R0+URZ], R3 ;  /* 0x00000003000075a7 */ /* 0x0022a400080011ff */
[----:B--2---:R-:W-:Y:S05]  /*8f20*/  @!P0 NANOSLEEP.SYNCS 0x989680 ;  /* 0x009896800000895d */ /* 0x004fea0003900000 */
[----:B------:R-:W2:Y:S02]  /*8f30*/  @!P0 SYNCS.PHASECHK.TRANS64 P0, [R0+URZ], R3 ;  /* 0x00000003000085a7 */ /* 0x000ea400080010ff */
[----:B--2---:R-:W-:Y:S05]  /*8f40*/  @!P0 BRA `(.L_x_155) ;  /* 0xfffffffc00f08947 */ /* 0x004fea000383ffff */
[----:B------:R-:W-:Y:S05]  /*8f50*/  BRA `(.L_x_156) ;  /* 0xffffff9c007c7947 */ /* 0x000fea000383ffff */
.L_x_49:
[----:B------:R-:W-:-:S07]  /*8f60*/  MOV R0, UR5 ;  /* 0x0000000500007c02 */ /* 0x000fce0008000f00 */
.L_x_157:
[----:B-1----:R1:W2:Y:S02]  /*8f70*/  SYNCS.PHASECHK.TRANS64.TRYWAIT P0, [R0+URZ], R3 ;  /* 0x00000003000075a7 */ /* 0x0022a400080011ff */
[----:B--2---:R-:W-:Y:S05]  /*8f80*/  @!P0 NANOSLEEP.SYNCS 0x989680 ;  /* 0x009896800000895d */ /* 0x004fea0003900000 */
[----:B------:R-:W2:Y:S02]  /*8f90*/  @!P0 SYNCS.PHASECHK.TRANS64 P0, [R0+URZ], R3 ;  /* 0x00000003000085a7 */ /* 0x000ea400080010ff */
[----:B--2---:R-:W-:Y:S05]  /*8fa0*/  @!P0 BRA `(.L_x_157) ;  /* 0xfffffffc00f08947 */ /* 0x004fea000383ffff */
[----:B------:R-:W-:Y:S05]  /*8fb0*/  BRA `(.L_x_158) ;  /* 0xffffff9c00887947 */ /* 0x000fea000383ffff */
.L_x_50:
[----:B------:R-:W-:-:S07]  /*8fc0*/  MOV R0, UR5 ;  /* 0x0000000500007c02 */ /* 0x000fce0008000f00 */
.L_x_159:
[----:B-1----:R1:W2:Y:S02]  /*8fd0*/  SYNCS.PHASECHK.TRANS64.TRYWAIT P0, [R0+URZ], R3 ;  /* 0x00000003000075a7 */ /* 0x0022a400080011ff */
[----:B--2---:R-:W-:Y:S05]  /*8fe0*/  @!P0 NANOSLEEP.SYNCS 0x989680 ;  /* 0x009896800000895d */ /* 0x004fea0003900000 */
[----:B------:R-:W2:Y:S02]  /*8ff0*/  @!P0 SYNCS.PHASECHK.TRANS64 P0, [R0+URZ], R3 ;  /* 0x00000003000085a7 */ /* 0x000ea400080010ff */
[----:B--2---:R-:W-:Y:S05]  /*9000*/  @!P0 BRA `(.L_x_159) ;  /* 0xfffffffc00f08947 */ /* 0x004fea000383ffff */
[----:B------:R-:W-:Y:S05]  /*9010*/  BRA `(.L_x_160) ;  /* 0xffffff9c00947947 */ /* 0x000fea000383ffff */
.L_x_51:
[----:B------:R-:W-:-:S07]  /*9020*/  MOV R0, UR5 ;  /* 0x0000000500007c02 */ /* 0x000fce0008000f00 */
.L_x_161:
[----:B-1----:R1:W2:Y:S02]  /*9030*/  SYNCS.PHASECHK.TRANS64.TRYWAIT P0, [R0+URZ], R3 ;  /* 0x00000003000075a7 */ /* 0x0022a400080011ff */
[----:B--2---:R-:W-:Y:S05]  /*9040*/  @!P0 NANOSLEEP.SYNCS 0x989680 ;  /* 0x009896800000895d */ /* 0x004fea0003900000 */
[----:B------:R-:W2:Y:S02]  /*9050*/  @!P0 SYNCS.PHASECHK.TRANS64 P0, [R0+URZ], R3 ;  /* 0x00000003000085a7 */ /* 0x000ea400080010ff */
[----:B--2---:R-:W-:Y:S05]  /*9060*/  @!P0 BRA `(.L_x_161) ;  /* 0xfffffffc00f08947 */ /* 0x004fea000383ffff */
[----:B------:R-:W-:Y:S05]  /*9070*/  BRA `(.L_x_162) ;  /* 0xffffff9c00a07947 */ /* 0x000fea000383ffff */
.L_x_52:
[----:B------:R-:W-:-:S07]  /*9080*/  MOV R0, UR5 ;  /* 0x0000000500007c02 */ /* 0x000fce0008000f00 */
.L_x_163:
[----:B-1----:R1:W2:Y:S02]  /*9090*/  SYNCS.PHASECHK.TRANS64.TRYWAIT P0, [R0+URZ], R3 ;  /* 0x00000003000075a7 */ /* 0x0022a400080011ff */
[----:B--2---:R-:W-:Y:S05]  /*90a0*/  @!P0 NANOSLEEP.SYNCS 0x989680 ;  /* 0x009896800000895d */ /* 0x004fea0003900000 */
[----:B------:R-:W2:Y:S02]  /*90b0*/  @!P0 SYNCS.PHASECHK.TRANS64 P0, [R0+URZ], R3 ;  /* 0x00000003000085a7 */ /* 0x000ea400080010ff */
[----:B--2---:R-:W-:Y:S05]  /*90c0*/  @!P0 BRA `(.L_x_163) ;  /* 0xfffffffc00f08947 */ /* 0x004fea000383ffff */
[----:B------:R-:W-:Y:S05]  /*90d0*/  BRA `(.L_x_164) ;  /* 0xffffff9c00ac7947 */ /* 0x000fea000383ffff */
.L_x_53:
[----:B------:R-:W-:-:S07]  /*90e0*/  MOV R0, UR5 ;  /* 0x0000000500007c02 */ /* 0x000fce0008000f00 */
.L_x_165:
[----:B-1----:R1:W2:Y:S02]  /*90f0*/  SYNCS.PHASECHK.TRANS64.TRYWAIT P0, [R0+URZ], R3 ;  /* 0x00000003000075a7 */ /* 0x0022a400080011ff */
[----:B--2---:R-:W-:Y:S05]  /*9100*/  @!P0 NANOSLEEP.SYNCS 0x989680 ;  /* 0x009896800000895d */ /* 0x004fea0003900000 */
[----:B------:R-:W2:Y:S02]  /*9110*/  @!P0 SYNCS.PHASECHK.TRANS64 P0, [R0+URZ], R3 ;  /* 0x00000003000085a7 */ /* 0x000ea400080010ff */
[----:B--2---:R-:W-:Y:S05]  /*9120*/  @!P0 BRA `(.L_x_165) ;  /* 0xfffffffc00f08947 */ /* 0x004fea000383ffff */
[----:B------:R-:W-:Y:S05]  /*9130*/  BRA `(.L_x_166) ;  /* 0xffffff9c00b87947 */ /* 0x000fea000383ffff */
.L_x_54:
[----:B------:R-:W-:-:S07]  /*9140*/  MOV R0, UR5 ;  /* 0x0000000500007c02 */ /* 0x000fce0008000f00 */
.L_x_167:
[----:B-1----:R1:W2:Y:S02]  /*9150*/  SYNCS.PHASECHK.TRANS64.TRYWAIT P0, [R0+URZ], R3 ;  /* 0x00000003000075a7 */ /* 0x0022a400080011ff */
[----:B--2---:R-:W-:Y:S05]  /*9160*/  @!P0 NANOSLEEP.SYNCS 0x989680 ;  /* 0x009896800000895d */ /* 0x004fea0003900000 */
[----:B------:R-:W2:Y:S02]  /*9170*/  @!P0 SYNCS.PHASECHK.TRANS64 P0, [R0+URZ], R3 ;  /* 0x00000003000085a7 */ /* 0x000ea400080010ff */
[----:B--2---:R-:W-:Y:S05]  /*9180*/  @!P0 BRA `(.L_x_167) ;  /* 0xfffffffc00f08947 */ /* 0x004fea000383ffff */
[----:B------:R-:W-:Y:S05]  /*9190*/  BRA `(.L_x_168) ;  /* 0xffffff9c00c47947 */ /* 0x000fea000383ffff */
.L_x_55:
[----:B------:R-:W-:-:S07]  /*91a0*/  MOV R0, UR5 ;  /* 0x0000000500007c02 */ /* 0x000fce0008000f00 */
.L_x_169:
[----:B-1----:R1:W2:Y:S02]  /*91b0*/  SYNCS.PHASECHK.TRANS64.TRYWAIT P0, [R0+URZ], R3 ;  /* 0x00000003000075a7 */ /* 0x0022a400080011ff */
[----:B--2---:R-:W-:Y:S05]  /*91c0*/  @!P0 NANOSLEEP.SYNCS 0x989680 ;  /* 0x009896800000895d */ /* 0x004fea0003900000 */
[----:B------:R-:W2:Y:S02]  /*91d0*/  @!P0 SYNCS.PHASECHK.TRANS64 P0, [R0+URZ], R3 ;  /* 0x00000003000085a7 */ /* 0x000ea400080010ff */
[----:B--2---:R-:W-:Y:S05]  /*91e0*/  @!P0 BRA `(.L_x_169) ;  /* 0xfffffffc00f08947 */ /* 0x004fea000383ffff */
[----:B------:R-:W-:Y:S05]  /*91f0*/  BRA `(.L_x_170) ;  /* 0xffffff9c00d07947 */ /* 0x000fea000383ffff */
.L_x_56:
[----:B------:R-:W-:-:S07]  /*9200*/  MOV R0, UR5 ;  /* 0x0000000500007c02 */ /* 0x000fce0008000f00 */
.L_x_171:
[----:B-1----:R1:W2:Y:S02]  /*9210*/  SYNCS.PHASECHK.TRANS64.TRYWAIT P0, [R0+URZ], R3 ;  /* 0x00000003000075a7 */ /* 0x0022a400080011ff */
[----:B--2---:R-:W-:Y:S05]  /*9220*/  @!P0 NANOSLEEP.SYNCS 0x989680 ;  /* 0x009896800000895d */ /* 0x004fea0003900000 */
[----:B------:R-:W2:Y:S02]  /*9230*/  @!P0 SYNCS.PHASECHK.TRANS64 P0, [R0+URZ], R3 ;  /* 0x00000003000085a7 */ /* 0x000ea400080010ff */
[----:B--2---:R-:W-:Y:S05]  /*9240*/  @!P0 BRA `(.L_x_171) ;  /* 0xfffffffc00f08947 */ /* 0x004fea000383ffff */
[----:B------:R-:W-:Y:S05]  /*9250*/  BRA `(.L_x_172) ;  /* 0xffffff9c00dc7947 */ /* 0x000fea000383ffff */
.L_x_57:
[----:B------:R-:W-:-:S07]  /*9260*/  MOV R0, UR5 ;  /* 0x0000000500007c02 */ /* 0x000fce0008000f00 */
.L_x_173:
[----:B-1----:R1:W2:Y:S02]  /*9270*/  SYNCS.PHASECHK.TRANS64.TRYWAIT P0, [R0+URZ], R3 ;  /* 0x00000003000075a7 */ /* 0x0022a400080011ff */
[----:B--2---:R-:W-:Y:S05]  /*9280*/  @!P0 NANOSLEEP.SYNCS 0x989680 ;  /* 0x009896800000895d */ /* 0x004fea0003900000 */
[----:B------:R-:W2:Y:S02]  /*9290*/  @!P0 SYNCS.PHASECHK.TRANS64 P0, [R0+URZ], R3 ;  /* 0x00000003000085a7 */ /* 0x000ea400080010ff */
[----:B--2---:R-:W-:Y:S05]  /*92a0*/  @!P0 BRA `(.L_x_173) ;  /* 0xfffffffc00f08947 */ /* 0x004fea000383ffff */
[----:B------:R-:W-:Y:S05]  /*92b0*/  BRA `(.L_x_174) ;  /* 0xffffff9c00e87947 */ /* 0x000fea000383ffff */
.L_x_58:
[----:B------:R-:W-:-:S07]  /*92c0*/  MOV R0, UR5 ;  /* 0x0000000500007c02 */ /* 0x000fce0008000f00 */
.L_x_175:
[----:B-1----:R1:W2:Y:S02]  /*92d0*/  SYNCS.PHASECHK.TRANS64.TRYWAIT P0, [R0+URZ], R3 ;  /* 0x00000003000075a7 */ /* 0x0022a400080011ff */
[----:B--2---:R-:W-:Y:S05]  /*92e0*/  @!P0 NANOSLEEP.SYNCS 0x989680 ;  /* 0x009896800000895d */ /* 0x004fea0003900000 */
[----:B------:R-:W2:Y:S02]  /*92f0*/  @!P0 SYNCS.PHASECHK.TRANS64 P0, [R0+URZ], R3 ;  /* 0x00000003000085a7 */ /* 0x000ea400080010ff */
[----:B--2---:R-:W-:Y:S05]  /*9300*/  @!P0 BRA `(.L_x_175) ;  /* 0xfffffffc00f08947 */ /* 0x004fea000383ffff */
[----:B------:R-:W-:Y:S05]  /*9310*/  BRA `(.L_x_176) ;  /* 0xffffff9c00f47947 */ /* 0x000fea000383ffff */
.L_x_59:
[----:B------:R-:W-:-:S07]  /*9320*/  MOV R0, UR5 ;  /* 0x0000000500007c02 */ /* 0x000fce0008000f00 */
.L_x_177:
[----:B-1----:R1:W2:Y:S02]  /*9330*/  SYNCS.PHASECHK.TRANS64.TRYWAIT P0, [R0+URZ], R3 ;  /* 0x00000003000075a7 */ /* 0x0022a400080011ff */
[----:B--2---:R-:W-:Y:S05]  /*9340*/  @!P0 NANOSLEEP.SYNCS 0x989680 ;  /* 0x009896800000895d */ /* 0x004fea0003900000 */
[----:B------:R-:W2:Y:S02]  /*9350*/  @!P0 SYNCS.PHASECHK.TRANS64 P0, [R0+URZ], R3 ;  /* 0x00000003000085a7 */ /* 0x000ea400080010ff */
[----:B--2---:R-:W-:Y:S05]  /*9360*/  @!P0 BRA `(.L_x_177) ;  /* 0xfffffffc00f08947 */ /* 0x004fea000383ffff */
[----:B------:R-:W-:Y:S05]  /*9370*/  BRA `(.L_x_178) ;  /* 0xffffffa000007947 */ /* 0x000fea000383ffff */
.L_x_60:
[----:B------:R-:W-:-:S07]  /*9380*/  MOV R0, UR5 ;  /* 0x0000000500007c02 */ /* 0x000fce0008000f00 */
.L_x_179:
[----:B-1----:R1:W2:Y:S02]  /*9390*/  SYNCS.PHASECHK.TRANS64.TRYWAIT P0, [R0+URZ], R3 ;  /* 0x00000003000075a7 */ /* 0x0022a400080011ff */
[----:B--2---:R-:W-:Y:S05]  /*93a0*/  @!P0 NANOSLEEP.SYNCS 0x989680 ;  /* 0x009896800000895d */ /* 0x004fea0003900000 */
[----:B------:R-:W2:Y:S02]  /*93b0*/  @!P0 SYNCS.PHASECHK.TRANS64 P0, [R0+URZ], R3 ;  /* 0x00000003000085a7 */ /* 0x000ea400080010ff */
[----:B--2---:R-:W-:Y:S05]  /*93c0*/  @!P0 BRA `(.L_x_179) ;  /* 0xfffffffc00f08947 */ /* 0x004fea000383ffff */
[----:B------:R-:W-:Y:S05]  /*93d0*/  BRA `(.L_x_180) ;  /* 0xffffffa0000c7947 */ /* 0x000fea000383ffff */
.L_x_61:
[----:B------:R-:W-:-:S07]  /*93e0*/  MOV R0, UR5 ;  /* 0x0000000500007c02 */ /* 0x000fce0008000f00 */
.L_x_181:
[----:B-1----:R1:W2:Y:S02]  /*93f0*/  SYNCS.PHASECHK.TRANS64.TRYWAIT P0, [R0+URZ], R3 ;  /* 0x00000003000075a7 */ /* 0x0022a400080011ff */
[----:B--2---:R-:W-:Y:S05]  /*9400*/  @!P0 NANOSLEEP.SYNCS 0x989680 ;  /* 0x009896800000895d */ /* 0x004fea0003900000 */
[----:B------:R-:W2:Y:S02]  /*9410*/  @!P0 SYNCS.PHASECHK.TRANS64 P0, [R0+URZ], R3 ;  /* 0x00000003000085a7 */ /* 0x000ea400080010ff */
[----:B--2---:R-:W-:Y:S05]  /*9420*/  @!P0 BRA `(.L_x_181) ;  /* 0xfffffffc00f08947 */ /* 0x004fea000383ffff */
[----:B------:R-:W-:Y:S05]  /*9430*/  BRA `(.L_x_182) ;  /* 0xffffffa000187947 */ /* 0x000fea000383ffff */
.L_x_62:
[----:B------:R-:W-:-:S07]  /*9440*/  MOV R0, UR5 ;  /* 0x0000000500007c02 */ /* 0x000fce0008000f00 */
.L_x_183:
[----:B-1----:R1:W2:Y:S02]  /*9450*/  SYNCS.PHASECHK.TRANS64.TRYWAIT P0, [R0+URZ], R3 ;  /* 0x00000003000075a7 */ /* 0x0022a400080011ff */
[----:B--2---:R-:W-:Y:S05]  /*9460*/  @!P0 NANOSLEEP.SYNCS 0x989680 ;  /* 0x009896800000895d */ /* 0x004fea0003900000 */
[----:B------:R-:W2:Y:S02]  /*9470*/  @!P0 SYNCS.PHASECHK.TRANS64 P0, [R0+URZ], R3 ;  /* 0x00000003000085a7 */ /* 0x000ea400080010ff */
[----:B--2---:R-:W-:Y:S05]  /*9480*/  @!P0 BRA `(.L_x_183) ;  /* 0xfffffffc00f08947 */ /* 0x004fea000383ffff */
[----:B------:R-:W-:Y:S05]  /*9490*/  BRA `(.L_x_184) ;  /* 0xffffffa000247947 */ /* 0x000fea000383ffff */
.L_x_63:
[----:B------:R-:W-:-:S07]  /*94a0*/  MOV R0, UR5 ;  /* 0x0000000500007c02 */ /* 0x000fce0008000f00 */
.L_x_185:
[----:B-1----:R1:W2:Y:S02]  /*94b0*/  SYNCS.PHASECHK.TRANS64.TRYWAIT P0, [R0+URZ], R3 ;  /* 0x00000003000075a7 */ /* 0x0022a400080011ff */
[----:B--2---:R-:W-:Y:S05]  /*94c0*/  @!P0 NANOSLEEP.SYNCS 0x989680 ;  /* 0x009896800000895d */ /* 0x004fea0003900000 */
[----:B------:R-:W2:Y:S02]  /*94d0*/  @!P0 SYNCS.PHASECHK.TRANS64 P0, [R0+URZ], R3 ;  /* 0x00000003000085a7 */ /* 0x000ea400080010ff */
[----:B--2---:R-:W-:Y:S05]  /*94e0*/  @!P0 BRA `(.L_x_185) ;  /* 0xfffffffc00f08947 */ /* 0x004fea000383ffff */
[----:B------:R-:W-:Y:S05]  /*94f0*/  BRA `(.L_x_186) ;  /* 0xffffffa000307947 */ /* 0x000fea000383ffff */
.L_x_64:
[----:B------:R-:W-:-:S07]  /*9500*/  MOV R0, UR5 ;  /* 0x0000000500007c02 */ /* 0x000fce0008000f00 */
.L_x_187:
[----:B-1----:R1:W2:Y:S02]  /*9510*/  SYNCS.PHASECHK.TRANS64.TRYWAIT P0, [R0+URZ], R3 ;  /* 0x00000003000075a7 */ /* 0x0022a400080011ff */
[----:B--2---:R-:W-:Y:S05]  /*9520*/  @!P0 NANOSLEEP.SYNCS 0x989680 ;  /* 0x009896800000895d */ /* 0x004fea0003900000 */
[----:B------:R-:W2:Y:S02]  /*9530*/  @!P0 SYNCS.PHASECHK.TRANS64 P0, [R0+URZ], R3 ;  /* 0x00000003000085a7 */ /* 0x000ea400080010ff */
[----:B--2---:R-:W-:Y:S05]  /*9540*/  @!P0 BRA `(.L_x_187) ;  /* 0xfffffffc00f08947 */ /* 0x004fea000383ffff */
[----:B------:R-:W-:Y:S05]  /*9550*/  BRA `(.L_x_188) ;  /* 0xffffffa0003c7947 */ /* 0x000fea000383ffff */
.L_x_65:
[----:B------:R-:W-:-:S07]  /*9560*/  MOV R0, UR5 ;  /* 0x0000000500007c02 */ /* 0x000fce0008000f00 */
.L_x_189:
[----:B-1----:R1:W2:Y:S02]  /*9570*/  SYNCS.PHASECHK.TRANS64.TRYWAIT P0, [R0+URZ], R3 ;  /* 0x00000003000075a7 */ /* 0x0022a400080011ff */
[----:B--2---:R-:W-:Y:S05]  /*9580*/  @!P0 NANOSLEEP.SYNCS 0x989680 ;  /* 0x009896800000895d */ /* 0x004fea0003900000 */
[----:B------:R-:W2:Y:S02]  /*9590*/  @!P0 SYNCS.PHASECHK.TRANS64 P0, [R0+URZ], R3 ;  /* 0x00000003000085a7 */ /* 0x000ea400080010ff */
[----:B--2---:R-:W-:Y:S05]  /*95a0*/  @!P0 BRA `(.L_x_189) ;  /* 0xfffffffc00f08947 */ /* 0x004fea000383ffff */
[----:B------:R-:W-:Y:S05]  /*95b0*/  BRA `(.L_x_190) ;  /* 0xffffffa000487947 */ /* 0x000fea000383ffff */
.L_x_66:
[----:B------:R-:W-:-:S07]  /*95c0*/  MOV R0, UR5 ;  /* 0x0000000500007c02 */ /* 0x000fce0008000f00 */
.L_x_191:
[----:B-1----:R1:W2:Y:S02]  /*95d0*/  SYNCS.PHASECHK.TRANS64.TRYWAIT P0, [R0+URZ], R3 ;  /* 0x00000003000075a7 */ /* 0x0022a400080011ff */
[----:B--2---:R-:W-:Y:S05]  /*95e0*/  @!P0 NANOSLEEP.SYNCS 0x989680 ;  /* 0x009896800000895d */ /* 0x004fea0003900000 */
[----:B------:R-:W2:Y:S02]  /*95f0*/  @!P0 SYNCS.PHASECHK.TRANS64 P0, [R0+URZ], R3 ;  /* 0x00000003000085a7 */ /* 0x000ea400080010ff */
[----:B--2---:R-:W-:Y:S05]  /*9600*/  @!P0 BRA `(.L_x_191) ;  /* 0xfffffffc00f08947 */ /* 0x004fea000383ffff */
[----:B------:R-:W-:Y:S05]  /*9610*/  BRA `(.L_x_192) ;  /* 0xffffffa000547947 */ /* 0x000fea000383ffff */
.L_x_67:
[----:B------:R-:W-:-:S07]  /*9620*/  MOV R0, UR5 ;  /* 0x0000000500007c02 */ /* 0x000fce0008000f00 */
.L_x_193:
[----:B-1----:R1:W2:Y:S02]  /*9630*/  SYNCS.PHASECHK.TRANS64.TRYWAIT P0, [R0+URZ], R3 ;  /* 0x00000003000075a7 */ /* 0x0022a400080011ff */
[----:B--2---:R-:W-:Y:S05]  /*9640*/  @!P0 NANOSLEEP.SYNCS 0x989680 ;  /* 0x009896800000895d */ /* 0x004fea0003900000 */
[----:B------:R-:W2:Y:S02]  /*9650*/  @!P0 SYNCS.PHASECHK.TRANS64 P0, [R0+URZ], R3 ;  /* 0x00000003000085a7 */ /* 0x000ea400080010ff */
[----:B--2---:R-:W-:Y:S05]  /*9660*/  @!P0 BRA `(.L_x_193) ;  /* 0xfffffffc00f08947 */ /* 0x004fea000383ffff */
[----:B------:R-:W-:Y:S05]  /*9670*/  BRA `(.L_x_194) ;  /* 0xffffffa000607947 */ /* 0x000fea000383ffff */
.L_x_68:
[----:B------:R-:W-:-:S07]  /*9680*/  MOV R0, UR5 ;  /* 0x0000000500007c02 */ /* 0x000fce0008000f00 */
.L_x_195:
[----:B-1----:R1:W2:Y:S02]  /*9690*/  SYNCS.PHASECHK.TRANS64.TRYWAIT P0, [R0+URZ], R3 ;  /* 0x00000003000075a7 */ /* 0x0022a400080011ff */
[----:B--2---:R-:W-:Y:S05]  /*96a0*/  @!P0 NANOSLEEP.SYNCS 0x989680 ;  /* 0x009896800000895d */ /* 0x004fea0003900000 */
[----:B------:R-:W2:Y:S02]  /*96b0*/  @!P0 SYNCS.PHASECHK.TRANS64 P0, [R0+URZ], R3 ;  /* 0x00000003000085a7 */ /* 0x000ea400080010ff */
[----:B--2---:R-:W-:Y:S05]  /*96c0*/  @!P0 BRA `(.L_x_195) ;  /* 0xfffffffc00f08947 */ /* 0x004fea000383ffff */
[----:B------:R-:W-:Y:S05]  /*96d0*/  BRA `(.L_x_196) ;  /* 0xffffffa0006c7947 */ /* 0x000fea000383ffff */
.L_x_69:
[----:B------:R-:W-:-:S07]  /*96e0*/  MOV R0, UR5 ;  /* 0x0000000500007c02 */ /* 0x000fce0008000f00 */
.L_x_197:
[----:B-1----:R1:W2:Y:S02]  /*96f0*/  SYNCS.PHASECHK.TRANS64.TRYWAIT P0, [R0+URZ], R3 ;  /* 0x00000003000075a7 */ /* 0x0022a400080011ff */
[----:B--2---:R-:W-:Y:S05]  /*9700*/  @!P0 NANOSLEEP.SYNCS 0x989680 ;  /* 0x009896800000895d */ /* 0x004fea0003900000 */
[----:B------:R-:W2:Y:S02]  /*9710*/  @!P0 SYNCS.PHASECHK.TRANS64 P0, [R0+URZ], R3 ;  /* 0x00000003000085a7 */ /* 0x000ea400080010ff */
[----:B--2---:R-:W-:Y:S05]  /*9720*/  @!P0 BRA `(.L_x_197) ;  /* 0xfffffffc00f08947 */ /* 0x004fea000383ffff */
[----:B------:R-:W-:Y:S05]  /*9730*/  BRA `(.L_x_198) ;  /* 0xffffffa000787947 */ /* 0x000fea000383ffff */
.L_x_70:
[----:B------:R-:W-:-:S07]  /*9740*/  MOV R0, UR5 ;  /* 0x0000000500007c02 */ /* 0x000fce0008000f00 */
.L_x_199:
[----:B-1----:R1:W2:Y:S02]  /*9750*/  SYNCS.PHASECHK.TRANS64.TRYWAIT P0, [R0+URZ], R3 ;  /* 0x00000003000075a7 */ /* 0x0022a400080011ff */
[----:B--2---:R-:W-:Y:S05]  /*9760*/  @!P0 NANOSLEEP.SYNCS 0x989680 ;  /* 0x009896800000895d */ /* 0x004fea0003900000 */
[----:B------:R-:W2:Y:S02]  /*9770*/  @!P0 SYNCS.PHASECHK.TRANS64 P0, [R0+URZ], R3 ;  /* 0x00000003000085a7 */ /* 0x000ea400080010ff */
[----:B--2---:R-:W-:Y:S05]  /*9780*/  @!P0 BRA `(.L_x_199) ;  /* 0xfffffffc00f08947 */ /* 0x004fea000383ffff */
[----:B------:R-:W-:Y:S05]  /*9790*/  BRA `(.L_x_200) ;  /* 0xffffffa000847947 */ /* 0x000fea000383ffff */
.L_x_71:
[----:B------:R-:W-:-:S07]  /*97a0*/  MOV R0, UR5 ;  /* 0x0000000500007c02 */ /* 0x000fce0008000f00 */
.L_x_201:
[----:B-1----:R1:W2:Y:S02]  /*97b0*/  SYNCS.PHASECHK.TRANS64.TRYWAIT P0, [R0+URZ], R3 ;  /* 0x00000003000075a7 */ /* 0x0022a400080011ff */
[----:B--2---:R-:W-:Y:S05]  /*97c0*/  @!P0 NANOSLEEP.SYNCS 0x989680 ;  /* 0x009896800000895d */ /* 0x004fea0003900000 */
[----:B------:R-:W2:Y:S02]  /*97d0*/  @!P0 SYNCS.PHASECHK.TRANS64 P0, [R0+URZ], R3 ;  /* 0x00000003000085a7 */ /* 0x000ea400080010ff */
[----:B--2---:R-:W-:Y:S05]  /*97e0*/  @!P0 BRA `(.L_x_201) ;  /* 0xfffffffc00f08947 */ /* 0x004fea000383ffff */
[----:B------:R-:W-:Y:S05]  /*97f0*/  BRA `(.L_x_202) ;  /* 0xffffffa000907947 */ /* 0x000fea000383ffff */
.L_x_72:
[----:B------:R-:W-:-:S07]  /*9800*/  MOV R0, UR5 ;  /* 0x0000000500007c02 */ /* 0x000fce0008000f00 */
.L_x_203:
[----:B-1----:R1:W2:Y:S02]  /*9810*/  SYNCS.PHASECHK.TRANS64.TRYWAIT P0, [R0+URZ], R3 ;  /* 0x00000003000075a7 */ /* 0x0022a400080011ff */
[----:B--2---:R-:W-:Y:S05]  /*9820*/  @!P0 NANOSLEEP.SYNCS 0x989680 ;  /* 0x009896800000895d */ /* 0x004fea0003900000 */
[----:B------:R-:W2:Y:S02]  /*9830*/  @!P0 SYNCS.PHASECHK.TRANS64 P0, [R0+URZ], R3 ;  /* 0x00000003000085a7 */ /* 0x000ea400080010ff */
[----:B--2---:R-:W-:Y:S05]  /*9840*/  @!P0 BRA `(.L_x_203) ;  /* 0xfffffffc00f08947 */ /* 0x004fea000383ffff */
[----:B------:R-:W-:Y:S05]  /*9850*/  BRA `(.L_x_204) ;  /* 0xffffffa0009c7947 */ /* 0x000fea000383ffff */
.L_x_73:
[----:B------:R-:W-:-:S07]  /*9860*/  MOV R0, UR5 ;  /* 0x0000000500007c02 */ /* 0x000fce0008000f00 */
.L_x_205:
[----:B-1----:R1:W2:Y:S02]  /*9870*/  SYNCS.PHASECHK.TRANS64.TRYWAIT P0, [R0+URZ], R3 ;  /* 0x00000003000075a7 */ /* 0x0022a400080011ff */
[----:B--2---:R-:W-:Y:S05]  /*9880*/  @!P0 NANOSLEEP.SYNCS 0x989680 ;  /* 0x009896800000895d */ /* 0x004fea0003900000 */
[----:B------:R-:W2:Y:S02]  /*9890*/  @!P0 SYNCS.PHASECHK.TRANS64 P0, [R0+URZ], R3 ;  /* 0x00000003000085a7 */ /* 0x000ea400080010ff */
[----:B--2---:R-:W-:Y:S05]  /*98a0*/  @!P0 BRA `(.L_x_205) ;  /* 0xfffffffc00f08947 */ /* 0x004fea000383ffff */
[----:B------:R-:W-:Y:S05]  /*98b0*/  BRA `(.L_x_206) ;  /* 0xffffffa000a87947 */ /* 0x000fea000383ffff */
.L_x_74:
[----:B------:R-:W-:-:S07]  /*98c0*/  MOV R0, UR5 ;  /* 0x0000000500007c02 */ /* 0x000fce0008000f00 */
.L_x_207:
[----:B-1----:R1:W2:Y:S02]  /*98d0*/  SYNCS.PHASECHK.TRANS64.TRYWAIT P0, [R0+URZ], R3 ;  /* 0x00000003000075a7 */ /* 0x0022a400080011ff */
[----:B--2---:R-:W-:Y:S05]  /*98e0*/  @!P0 NANOSLEEP.SYNCS 0x989680 ;  /* 0x009896800000895d */ /* 0x004fea0003900000 */
[----:B------:R-:W2:Y:S02]  /*98f0*/  @!P0 SYNCS.PHASECHK.TRANS64 P0, [R0+URZ], R3 ;  /* 0x00000003000085a7 */ /* 0x000ea400080010ff */
[----:B--2---:R-:W-:Y:S05]  /*9900*/  @!P0 BRA `(.L_x_207) ;  /* 0xfffffffc00f08947 */ /* 0x004fea000383ffff */
[----:B------:R-:W-:Y:S05]  /*9910*/  BRA `(.L_x_208) ;  /* 0xffffffa000b47947 */ /* 0x000fea000383ffff */
.L_x_75:
[----:B------:R-:W-:-:S07]  /*9920*/  MOV R0, UR5 ;  /* 0x0000000500007c02 */ /* 0x000fce0008000f00 */
.L_x_209:
[----:B-1----:R1:W2:Y:S02]  /*9930*/  SYNCS.PHASECHK.TRANS64.TRYWAIT P0, [R0+URZ], R3 ;  /* 0x00000003000075a7 */ /* 0x0022a400080011ff */
[----:B--2---:R-:W-:Y:S05]  /*9940*/  @!P0 NANOSLEEP.SYNCS 0x989680 ;  /* 0x009896800000895d */ /* 0x004fea0003900000 */
[----:B------:R-:W2:Y:S02]  /*9950*/  @!P0 SYNCS.PHASECHK.TRANS64 P0, [R0+URZ], R3 ;  /* 0x00000003000085a7 */ /* 0x000ea400080010ff */
[----:B--2---:R-:W-:Y:S05]  /*9960*/  @!P0 BRA `(.L_x_209) ;  /* 0xfffffffc00f08947 */ /* 0x004fea000383ffff */
[----:B------:R-:W-:Y:S05]  /*9970*/  BRA `(.L_x_210) ;  /* 0xffffffa000c07947 */ /* 0x000fea000383ffff */
.L_x_76:
[----:B------:R-:W-:-:S07]  /*9980*/  MOV R0, UR5 ;  /* 0x0000000500007c02 */ /* 0x000fce0008000f00 */
.L_x_211:
[----:B-1----:R1:W2:Y:S02]  /*9990*/  SYNCS.PHASECHK.TRANS64.TRYWAIT P0, [R0+URZ], R3 ;  /* 0x00000003000075a7 */ /* 0x0022a400080011ff */
[----:B--2---:R-:W-:Y:S05]  /*99a0*/  @!P0 NANOSLEEP.SYNCS 0x989680 ;  /* 0x009896800000895d */ /* 0x004fea0003900000 */
[----:B------:R-:W2:Y:S02]  /*99b0*/  @!P0 SYNCS.PHASECHK.TRANS64 P0, [R0+URZ], R3 ;  /* 0x00000003000085a7 */ /* 0x000ea400080010ff */
[----:B--2---:R-:W-:Y:S05]  /*99c0*/  @!P0 BRA `(.L_x_211) ;  /* 0xfffffffc00f08947 */ /* 0x004fea000383ffff */
[----:B------:R-:W-:Y:S05]  /*99d0*/  BRA `(.L_x_212) ;  /* 0xffffffa000cc7947 */ /* 0x000fea000383ffff */
.L_x_79:
[----:B-1----:R1:W2:Y:S02]  /*99e0*/  SYNCS.PHASECHK.TRANS64.TRYWAIT P0, [R2+URZ+0x2b0], R4 ;  /* 0x0002b004020075a7 */ /* 0x0022a400080011ff */
[----:B--2---:R-:W-:Y:S05]  /*99f0*/  @!P0 NANOSLEEP.SYNCS 0x989680 ;  /* 0x009896800000895d */ /* 0x004fea0003900000 */
[----:B------:R-:W2:Y:S02]  /*9a00*/  @!P0 SYNCS.PHASECHK.TRANS64 P0, [R2+URZ+0x2b0], R4 ;  /* 0x0002b004020085a7 */ /* 0x000ea400080010ff */
[----:B--2---:R-:W-:Y:S05]  /*9a10*/  @!P0 BRA `(.L_x_79) ;  /* 0xfffffffc00f08947 */ /* 0x004fea000383ffff */
[----:B------:R-:W-:Y:S05]  /*9a20*/  BRA `(.L_x_213) ;  /* 0xffffffa400287947 */ /* 0x000fea000383ffff */
.L_x_80:
[----:B------:R-:W-:-:S07]  /*9a30*/  MOV R2, UR4 ;  /* 0x0000000400027c02 */ /* 0x000fce0008000f00 */
.L_x_214:
[----:B-1----:R1:W2:Y:S02]  /*9a40*/  SYNCS.PHASECHK.TRANS64.TRYWAIT P0, [R2+URZ+0x260], R5 ;  /* 0x00026005020075a7 */ /* 0x0022a400080011ff */
[----:B--2---:R-:W-:Y:S05]  /*9a50*/  @!P0 NANOSLEEP.SYNCS 0x989680 ;  /* 0x009896800000895d */ /* 0x004fea0003900000 */
[----:B------:R-:W2:Y:S02]  /*9a60*/  @!P0 SYNCS.PHASECHK.TRANS64 P0, [R2+URZ+0x260], R5 ;  /* 0x00026005020085a7 */ /* 0x000ea400080010ff */
[----:B--2---:R-:W-:Y:S05]  /*9a70*/  @!P0 BRA `(.L_x_214) ;  /* 0xfffffffc00f08947 */ /* 0x004fea000383ffff */
[----:B------:R-:W-:Y:S05]  /*9a80*/  BRA `(.L_x_215) ;  /* 0xffffffa400387947 */ /* 0x000fea000383ffff */
.L_x_81:
[----:B-1----:R1:W2:Y:S02]  /*9a90*/  SYNCS.PHASECHK.TRANS64.TRYWAIT P1, [R2+URZ+0x250], R4 ;  /* 0x00025004020075a7 */ /* 0x0022a400080211ff */
[----:B--2---:R-:W-:Y:S05]  /*9aa0*/  @!P1 NANOSLEEP.SYNCS 0x989680 ;  /* 0x009896800000995d */ /* 0x004fea0003900000 */
[----:B------:R-:W2:Y:S02]  /*9ab0*/  @!P1 SYNCS.PHASECHK.TRANS64 P1, [R2+URZ+0x250], R4 ;  /* 0x00025004020095a7 */ /* 0x000ea400080210ff */
[----:B--2---:R-:W-:Y:S05]  /*9ac0*/  @!P1 BRA `(.L_x_81) ;  /* 0xfffffffc00f09947 */ /* 0x004fea000383ffff */
[----:B------:R-:W-:Y:S05]  /*9ad0*/  BRA `(.L_x_216) ;  /* 0xffffffa400687947 */ /* 0x000fea000383ffff */
.L_x_84:
[----:B------:R-:W-:-:S07]  /*9ae0*/  MOV R0, UR4 ;  /* 0x0000000400007c02 */ /* 0x000fce0008000f00 */
.L_x_217:
[----:B-1----:R1:W2:Y:S02]  /*9af0*/  SYNCS.PHASECHK.TRANS64.TRYWAIT P0, [R0+URZ+0x260], R2 ;  /* 0x00026002000075a7 */ /* 0x0022a400080011ff */
[----:B--2---:R-:W-:Y:S05]  /*9b00*/  @!P0 NANOSLEEP.SYNCS 0x989680 ;  /* 0x009896800000895d */ /* 0x004fea0003900000 */
[----:B------:R-:W2:Y:S02]  /*9b10*/  @!P0 SYNCS.PHASECHK.TRANS64 P0, [R0+URZ+0x260], R2 ;  /* 0x00026002000085a7 */ /* 0x000ea400080010ff */
[----:B--2---:R-:W-:Y:S05]  /*9b20*/  @!P0 BRA `(.L_x_217) ;  /* 0xfffffffc00f08947 */ /* 0x004fea000383ffff */
[----:B------:R-:W-:Y:S05]  /*9b30*/  BRA `(.L_x_83) ;  /* 0xffffffa400bc7947 */ /* 0x000fea000383ffff */
.L_x_91:
[----:B-1----:R1:W2:Y:S02]  /*9b40*/  SYNCS.PHASECHK.TRANS64.TRYWAIT P1, [R0+URZ+0x250], R2 ;  /* 0x00025002000075a7 */ /* 0x0022a400080211ff */
[----:B--2---:R-:W-:Y:S05]  /*9b50*/  @!P1 NANOSLEEP.SYNCS 0x989680 ;  /* 0x009896800000995d */ /* 0x004fea0003900000 */
[----:B------:R-:W2:Y:S02]  /*9b60*/  @!P1 SYNCS.PHASECHK.TRANS64 P1, [R0+URZ+0x250], R2 ;  /* 0x00025002000095a7 */ /* 0x000ea400080210ff */
[----:B--2---:R-:W-:Y:S05]  /*9b70*/  @!P1 BRA `(.L_x_91) ;  /* 0xfffffffc00f09947 */ /* 0x004fea000383ffff */
[----:B------:R-:W-:Y:S05]  /*9b80*/  BRA `(.L_x_218) ;  /* 0xffffffac00187947 */ /* 0x000fea000383ffff */
.L_x_92:
[----:B------:R-:W-:-:S07]  /*9b90*/  MOV R2, UR19 ;  /* 0x0000001300027c02 */ /* 0x000fce0008000f00 */
.L_x_219:
[----:B-1----:R1:W2:Y:S02]  /*9ba0*/  SYNCS.PHASECHK.TRANS64.TRYWAIT P0, [R2+URZ+0x290], R0 ;  /* 0x00029000020075a7 */ /* 0x0022a400080011ff */
[----:B--2---:R-:W-:Y:S05]  /*9bb0*/  @!P0 NANOSLEEP.SYNCS 0x989680 ;  /* 0x009896800000895d */ /* 0x004fea0003900000 */
[----:B------:R-:W2:Y:S02]  /*9bc0*/  @!P0 SYNCS.PHASECHK.TRANS64 P0, [R2+URZ+0x290], R0 ;  /* 0x00029000020085a7 */ /* 0x000ea400080010ff */
[----:B--2---:R-:W-:Y:S05]  /*9bd0*/  @!P0 BRA `(.L_x_219) ;  /* 0xfffffffc00f08947 */ /* 0x004fea000383ffff */
[----:B------:R-:W-:Y:S05]  /*9be0*/  BRA `(.L_x_220) ;  /* 0xffffffac004c7947 */ /* 0x000fea000383ffff */
.L_x_95:
[----:B------:R-:W-:Y:S07]  /*9bf0*/  MOV R0, UR6 ;  /* 0x0000000600007c02 */ /* 0x000fee0008000f00 */
.L_x_221:
[----:B-1----:R1:W2:Y:S02]  /*9c00*/  SYNCS.PHASECHK.TRANS64.TRYWAIT P0, [R0+URZ], R2 ;  /* 0x00000002000075a7 */ /* 0x0022a400080011ff */
[----:B--2---:R-:W-:Y:S05]  /*9c10*/  @!P0 NANOSLEEP.SYNCS 0x989680 ;  /* 0x009896800000895d */ /* 0x004fea0003900000 */
[----:B------:R-:W2:Y:S02]  /*9c20*/  @!P0 SYNCS.PHASECHK.TRANS64 P0, [R0+URZ], R2 ;  /* 0x00000002000085a7 */ /* 0x000ea400080010ff */
[----:B--2---:R-:W-:Y:S05]  /*9c30*/  @!P0 BRA `(.L_x_221) ;  /* 0xfffffffc00f08947 */ /* 0x004fea000383ffff */
[----:B------:R-:W-:Y:S05]  /*9c40*/  BRA `(.L_x_94) ;  /* 0xffffffac00847947 */ /* 0x000fea000383ffff */
.L_x_98:
[----:B------:R-:W-:-:S07]  /*9c50*/  MOV R0, UR4 ;  /* 0x0000000400007c02 */ /* 0x000fce0008000f00 */
.L_x_222:
[----:B--2---:R2:W4:Y:S02]  /*9c60*/  SYNCS.PHASECHK.TRANS64.TRYWAIT P0, [R0+URZ], R2 ;  /* 0x00000002000075a7 */ /* 0x00452400080011ff */
[----:B----4-:R-:W-:Y:S05]  /*9c70*/  @!P0 NANOSLEEP.SYNCS 0x989680 ;  /* 0x009896800000895d */ /* 0x010fea0003900000 */
[----:B------:R-:W4:Y:S02]  /*9c80*/  @!P0 SYNCS.PHASECHK.TRANS64 P0, [R0+URZ], R2 ;  /* 0x00000002000085a7 */ /* 0x000f2400080010ff */
[----:B----4-:R-:W-:Y:S05]  /*9c90*/  @!P0 BRA `(.L_x_222) ;  /* 0xfffffffc00f08947 */ /* 0x010fea000383ffff */
[----:B------:R-:W-:Y:S05]  /*9ca0*/  BRA `(.L_x_223) ;  /* 0xffffffb000247947 */ /* 0x000fea000383ffff */
.L_x_99:
[----:B------:R-:W-:-:S07]  /*9cb0*/  MOV R0, UR5 ;  /* 0x0000000500007c02 */ /* 0x000fce0008000f00 */
.L_x_224:
[----:B-1----:R1:W2:Y:S02]  /*9cc0*/  SYNCS.PHASECHK.TRANS64.TRYWAIT P0, [R0+URZ], R3 ;  /* 0x00000003000075a7 */ /* 0x0022a400080011ff */
[----:B--2---:R-:W-:Y:S05]  /*9cd0*/  @!P0 NANOSLEEP.SYNCS 0x989680 ;  /* 0x009896800000895d */ /* 0x004fea0003900000 */
[----:B------:R-:W2:Y:S02]  /*9ce0*/  @!P0 SYNCS.PHASECHK.TRANS64 P0, [R0+URZ], R3 ;  /* 0x00000003000085a7 */ /* 0x000ea400080010ff */
[----:B--2---:R-:W-:Y:S05]  /*9cf0*/  @!P0 BRA `(.L_x_224) ;  /* 0xfffffffc00f08947 */ /* 0x004fea000383ffff */
[----:B------:R-:W-:Y:S05]  /*9d00*/  BRA `(.L_x_225) ;  /* 0xffffffb000307947 */ /* 0x000fea000383ffff */
.L_x_100:
[----:B------:R-:W-:-:S07]  /*9d10*/  MOV R0, UR5 ;  /* 0x0000000500007c02 */ /* 0x000fce0008000f00 */
.L_x_226:
[----:B-1----:R1:W2:Y:S02]  /*9d20*/  SYNCS.PHASECHK.TRANS64.TRYWAIT P0, [R0+URZ], R3 ;  /* 0x00000003000075a7 */ /* 0x0022a400080011ff */
[----:B--2---:R-:W-:Y:S05]  /*9d30*/  @!P0 NANOSLEEP.SYNCS 0x989680 ;  /* 0x009896800000895d */ /* 0x004fea0003900000 */
[----:B------:R-:W2:Y:S02]  /*9d40*/  @!P0 SYNCS.PHASECHK.TRANS64 P0, [R0+URZ], R3 ;  /* 0x00000003000085a7 */ /* 0x000ea400080010ff */
[----:B--2---:R-:W-:Y:S05]  /*9d50*/  @!P0 BRA `(.L_x_226) ;  /* 0xfffffffc00f08947 */ /* 0x004fea000383ffff */
[----:B------:R-:W-:Y:S05]  /*9d60*/  BRA `(.L_x_227) ;  /* 0xffffffb0003c7947 */ /* 0x000fea000383ffff */
.L_x_101:
[----:B-1----:R-:W-:-:S07]  /*9d70*/  MOV R0, UR4 ;  /* 0x0000000400007c02 */ /* 0x002fce0008000f00 */
.L_x_228:
[----:B-1----:R1:W2:Y:S02]  /*9d80*/  SYNCS.PHASECHK.TRANS64.TRYWAIT P0, [R0+URZ], R2 ;  /* 0x00000002000075a7 */ /* 0x0022a400080011ff */
[----:B--2---:R-:W-:Y:S05]  /*9d90*/  @!P0 NANOSLEEP.SYNCS 0x989680 ;  /* 0x009896800000895d */ /* 0x004fea0003900000 */
[----:B------:R-:W2:Y:S02]  /*9da0*/  @!P0 SYNCS.PHASECHK.TRANS64 P0, [R0+URZ], R2 ;  /* 0x00000002000085a7 */ /* 0x000ea400080010ff */
[----:B--2---:R-:W-:Y:S05]  /*9db0*/  @!P0 BRA `(.L_x_228) ;  /* 0xfffffffc00f08947 */ /* 0x004fea000383ffff */
[----:B------:R-:W-:Y:S05]  /*9dc0*/  BRA `(.L_x_229) ;  /* 0xffffffb000487947 */ /* 0x000fea000383ffff */
.L_x_106:
[----:B--2---:R2:W3:Y:S02]  /*9dd0*/  SYNCS.PHASECHK.TRANS64.TRYWAIT P0, [R12+URZ+0x250], R0 ;  /* 0x000250000c0075a7 */ /* 0x0044e400080011ff */
[----:B---3--:R-:W-:Y:S05]  /*9de0*/  @!P0 NANOSLEEP.SYNCS 0x989680 ;  /* 0x009896800000895d */ /* 0x008fea0003900000 */
[----:B------:R-:W3:Y:S02]  /*9df0*/  @!P0 SYNCS.PHASECHK.TRANS64 P0, [R12+URZ+0x250], R0 ;  /* 0x000250000c0085a7 */ /* 0x000ee400080010ff */
[----:B---3--:R-:W-:Y:S05]  /*9e00*/  @!P0 BRA `(.L_x_106) ;  /* 0xfffffffc00f08947 */ /* 0x008fea000383ffff */
[----:B------:R-:W-:Y:S05]  /*9e10*/  BRA `(.L_x_230) ;  /* 0xffffffb400607947 */ /* 0x000fea000383ffff */
.L_x_109:
[----:B-1----:R-:W-:Y:S07]  /*9e20*/  MOV R0, UR21 ;  /* 0x0000001500007c02 */ /* 0x002fee0008000f00 */
.L_x_231:
[----:B-1----:R1:W2:Y:S02]  /*9e30*/  SYNCS.PHASECHK.TRANS64.TRYWAIT P2, [R0+URZ+0x248], R6 ;  /* 0x00024806000075a7 */ /* 0x0022a400080411ff */
[----:B--2---:R-:W-:Y:S05]  /*9e40*/  @!P2 NANOSLEEP.SYNCS 0x989680 ;  /* 0x009896800000a95d */ /* 0x004fea0003900000 */
[----:B------:R-:W2:Y:S02]  /*9e50*/  @!P2 SYNCS.PHASECHK.TRANS64 P2, [R0+URZ+0x248], R6 ;  /* 0x000248060000a5a7 */ /* 0x000ea400080410ff */
[----:B--2---:R-:W-:Y:S05]  /*9e60*/  @!P2 BRA `(.L_x_231) ;  /* 0xfffffffc00f0a947 */ /* 0x004fea000383ffff */
[----:B------:R-:W-:Y:S05]  /*9e70*/  BRA `(.L_x_108) ;  /* 0xffffffb800c87947 */ /* 0x000fea000383ffff */
.L_x_112:
[----:B------:R-:W-:Y:S07]  /*9e80*/  MOV R0, UR21 ;  /* 0x0000001500007c02 */ /* 0x000fee0008000f00 */
.L_x_232:
[----:B-1----:R1:W2:Y:S02]  /*9e90*/  SYNCS.PHASECHK.TRANS64.TRYWAIT P0, [R0+URZ+0x230], R9 ;  /* 0x00023009000075a7 */ /* 0x0022a400080011ff */
[----:B--2---:R-:W-:Y:S05]  /*9ea0*/  @!P0 NANOSLEEP.SYNCS 0x989680 ;  /* 0x009896800000895d */ /* 0x004fea0003900000 */
[----:B------:R-:W2:Y:S02]  /*9eb0*/  @!P0 SYNCS.PHASECHK.TRANS64 P0, [R0+URZ+0x230], R9 ;  /* 0x00023009000085a7 */ /* 0x000ea400080010ff */
[----:B--2---:R-:W-:Y:S05]  /*9ec0*/  @!P0 BRA `(.L_x_232) ;  /* 0xfffffffc00f08947 */ /* 0x004fea000383ffff */
[----:B------:R-:W-:Y:S05]  /*9ed0*/  BRA `(.L_x_233) ;  /* 0xffffffbc00247947 */ /* 0x000fea000383ffff */
.L_x_113:
[----:B------:R-:W-:Y:S07]  /*9ee0*/  MOV R0, UR21 ;  /* 0x0000001500007c02 */ /* 0x000fee0008000f00 */
.L_x_234:
[----:B-1----:R1:W2:Y:S02]  /*9ef0*/  SYNCS.PHASECHK.TRANS64.TRYWAIT P0, [R0+URZ+0x238], R9 ;  /* 0x00023809000075a7 */ /* 0x0022a400080011ff */
[----:B--2---:R-:W-:Y:S05]  /*9f00*/  @!P0 NANOSLEEP.SYNCS 0x989680 ;  /* 0x009896800000895d */ /* 0x004fea0003900000 */
[----:B------:R-:W2:Y:S02]  /*9f10*/  @!P0 SYNCS.PHASECHK.TRANS64 P0, [R0+URZ+0x238], R9 ;  /* 0x00023809000085a7 */ /* 0x000ea400080010ff */
[----:B--2---:R-:W-:Y:S05]  /*9f20*/  @!P0 BRA `(.L_x_234) ;  /* 0xfffffffc00f08947 */ /* 0x004fea000383ffff */
[----:B------:R-:W-:Y:S05]  /*9f30*/  BRA `(.L_x_235) ;  /* 0xffffffbc00607947 */ /* 0x000fea000383ffff */
.L_x_115:
[----:B------:R-:W-:-:S07]  /*9f40*/  MOV R0, UR21 ;  /* 0x0000001500007c02 */ /* 0x000fce0008000f00 */
.L_x_236:
[----:B-1----:R1:W3:Y:S02]  /*9f50*/  SYNCS.PHASECHK.TRANS64.TRYWAIT P0, [R0+URZ+0x230], R2 ;  /* 0x00023002000075a7 */ /* 0x0022e400080011ff */
[----:B---3--:R-:W-:Y:S05]  /*9f60*/  @!P0 NANOSLEEP.SYNCS 0x989680 ;  /* 0x009896800000895d */ /* 0x008fea0003900000 */
[----:B------:R-:W3:Y:S02]  /*9f70*/  @!P0 SYNCS.PHASECHK.TRANS64 P0, [R0+URZ+0x230], R2 ;  /* 0x00023002000085a7 */ /* 0x000ee400080010ff */
[----:B---3--:R-:W-:Y:S05]  /*9f80*/  @!P0 BRA `(.L_x_236) ;  /* 0xfffffffc00f08947 */ /* 0x008fea000383ffff */
[----:B------:R-:W-:Y:S05]  /*9f90*/  BRA `(.L_x_237) ;  /* 0xffffffbc00d47947 */ /* 0x000fea000383ffff */
.L_x_117:
[----:B-1----:R1:W2:Y:S02]  /*9fa0*/  SYNCS.PHASECHK.TRANS64.TRYWAIT P0, [R3+URZ+0x250], R0 ;  /* 0x00025000030075a7 */ /* 0x0022a400080011ff */
[----:B--2---:R-:W-:Y:S05]  /*9fb0*/  @!P0 NANOSLEEP.SYNCS 0x989680 ;  /* 0x009896800000895d */ /* 0x004fea0003900000 */
[----:B------:R-:W2:Y:S02]  /*9fc0*/  @!P0 SYNCS.PHASECHK.TRANS64 P0, [R3+URZ+0x250], R0 ;  /* 0x00025000030085a7 */ /* 0x000ea400080010ff */
[----:B--2---:R-:W-:Y:S05]  /*9fd0*/  @!P0 BRA `(.L_x_117) ;  /* 0xfffffffc00f08947 */ /* 0x004fea000383ffff */
[----:B------:R-:W-:Y:S05]  /*9fe0*/  BRA `(.L_x_238) ;  /* 0xffffffc000947947 */ /* 0x000fea000383ffff */
.L_x_128:
[----:B-1----:R1:W2:Y:S02]  /*9ff0*/  SYNCS.PHASECHK.TRANS64.TRYWAIT P1, [R3+URZ+0x220], R0 ;  /* 0x00022000030075a7 */ /* 0x0022a400080211ff */
[----:B--2---:R-:W-:Y:S05]  /*a000*/  @!P1 NANOSLEEP.SYNCS 0x989680 ;  /* 0x009896800000995d */ /* 0x004fea0003900000 */
[----:B------:R-:W2:Y:S02]  /*a010*/  @!P1 SYNCS.PHASECHK.TRANS64 P1, [R3+URZ+0x220], R0 ;  /* 0x00022000030095a7 */ /* 0x000ea400080210ff */
[----:B--2---:R-:W-:Y:S05]  /*a020*/  @!P1 BRA `(.L_x_128) ;  /* 0xfffffffc00f09947 */ /* 0x004fea000383ffff */
[----:B------:R-:W-:Y:S05]  /*a030*/  BRA `(.L_x_127) ;  /* 0xffffffd000047947 */ /* 0x000fea000383ffff */
.L_x_130:
[----:B-1----:R1:W2:Y:S02]  /*a040*/  SYNCS.PHASECHK.TRANS64.TRYWAIT P0, [R43+URZ+0x270], R4 ;  /* 0x000270042b0075a7 */ /* 0x0022a400080011ff */
[----:B--2---:R-:W-:Y:S05]  /*a050*/  @!P0 NANOSLEEP.SYNCS 0x989680 ;  /* 0x009896800000895d */ /* 0x004fea0003900000 */
[----:B------:R-:W2:Y:S02]  /*a060*/  @!P0 SYNCS.PHASECHK.TRANS64 P0, [R43+URZ+0x270], R4 ;  /* 0x000270042b0085a7 */ /* 0x000ea400080010ff */
[----:B--2---:R-:W-:Y:S05]  /*a070*/  @!P0 BRA `(.L_x_130) ;  /* 0xfffffffc00f08947 */ /* 0x004fea000383ffff */
[----:B------:R-:W-:Y:S05]  /*a080*/  BRA `(.L_x_129) ;  /* 0xffffffd000587947 */ /* 0x000fea000383ffff */
.L_x_138:
[----:B--2---:R2:W3:Y:S02]  /*a090*/  SYNCS.PHASECHK.TRANS64.TRYWAIT P0, [R3+URZ+0x220], R0 ;  /* 0x00022000030075a7 */ /* 0x0044e400080011ff */
[----:B---3--:R-:W-:Y:S05]  /*a0a0*/  @!P0 NANOSLEEP.SYNCS 0x989680 ;  /* 0x009896800000895d */ /* 0x008fea0003900000 */
[----:B------:R-:W3:Y:S02]  /*a0b0*/  @!P0 SYNCS.PHASECHK.TRANS64 P0, [R3+URZ+0x220], R0 ;  /* 0x00022000030085a7 */ /* 0x000ee400080010ff */
[----:B---3--:R-:W-:Y:S05]  /*a0c0*/  @!P0 BRA `(.L_x_138) ;  /* 0xfffffffc00f08947 */ /* 0x008fea000383ffff */
[----:B------:R-:W-:Y:S05]  /*a0d0*/  BRA `(.L_x_137) ;  /* 0xffffffdc004c7947 */ /* 0x000fea000383ffff */
        .weak           $__internal_0_$__cuda_sm10x_tcgen05_guardrail_trap_col_being_dealloced_not_returned_by_alloc
        .type           $__internal_0_$__cuda_sm10x_tcgen05_guardrail_trap_col_being_dealloced_not_returned_by_alloc,@function
        .size           $__internal_0_$__cuda_sm10x_tcgen05_guardrail_trap_col_being_dealloced_not_returned_by_alloc,($__internal_1_$__cuda_sm10x_tcgen05_guardrail_trap_phase_invalid_during_alloc - $__internal_0_$__cuda_sm10x_tcgen05_guardrail_trap_col_being_dealloced_not_returned_by_alloc)
$__internal_0_$__cuda_sm10x_tcgen05_guardrail_trap_col_being_dealloced_not_returned_by_alloc:
[----:B------:R-:W-:Y:S05]  /*a0e0*/  BPT.TRAP 0x1 ;  /* 0x000000040000795c */ /* 0x000fea0000300000 */
[----:B------:R-:W-:-:S04]  /*a0f0*/  HFMA2 R3, -RZ, RZ, 0, 0 ;  /* 0x00000000ff037431 */ /* 0x000fc800000001ff */
[----:B------:R-:W-:Y:S05]  /*a100*/  RET.REL.NODEC R2 `(_ZN7cutlass13device_kernelINS_4gemm6kernel13GemmUniversalIN4cute5tupleIJiiiiEEENS1_10collective13CollectiveMmaINS1_35MainloopSm100TmaUmmaWarpSpecializedILi34ELi2ELi4ENS5_IJNS4_1CILi1EEENSA_ILi2EEESB_EEEEENS5_IJNSA_ILi64EEENSA_ILi128EEENSA_ILi32EEEEEEaNS5_IJlSB_lEEEaSJ_NS4_8TiledMMAINS4_8MMA_AtomIJNS4_15SM100_MMA_S8_SSIaaiLi64ELi128ELNS4_4UMMA5MajorE0ELSO_0ELNSN_8SaturateE0EEEEEENS4_6LayoutINS5_IJSB_SB_SB_EEENS5_IJNSA_ILi0EEESU_SU_EEEEENS5_IJNS4_10UnderscoreESX_SX_EEEEENS4_23SM90_TMA_LOAD_MULTICASTENS4_14ComposedLayoutINS4_7SwizzleILi1ELi4ELi3EEENS4_18smem_ptr_flag_bitsILi8EEENSS_INS5_IJNSA_ILi8EEESH_EEENS5_IJSH_SB_EEEEEEEvNS4_8identityENS4_13SM90_TMA_LOADES1A_vS1B_EENS_8epilogue10collective18CollectiveEpilogueINS1E_23Sm100TmaWarpSpecializedILi2ELi2ELi32ELb0ELb0EEEJSI_NS5_IJNSS_ISF_SB_EES1J_EEEaSJ_aSJ_NS1E_6fusion15FusionCallbacksIS1I_NS1L_17LinearCombinationIaiaiLNS_15FloatRoundStyleE2EEESI_S1K_JEEENS4_5SM1004TMEM4LOAD26SM100_TMEM_LOAD_16dp32b32xES1C_NS11_INS12_ILi2ELi4ELi3EEES15_NSS_INS5_IJS16_SF_EEENS5_IJSF_SB_EEEEEEENS4_39AutoVectorizingCopyWithAssumedAlignmentILi128EEENS4_14SM90_TMA_STOREES1Z_S21_S21_EEEvvEEEEvNT_6ParamsE) ;  /* 0xffffff5c02bc7950 */ /* 0x000fea0003c3ffff */
        .weak           $__internal_1_$__cuda_sm10x_tcgen05_guardrail_trap_phase_invalid_during_alloc
        .type           $__internal_1_$__cuda_sm10x_tcgen05_guardrail_trap_phase_invalid_during_alloc,@function
        .size           $__internal_1_$__cuda_sm10x_tcgen05_guardrail_trap_phase_invalid_during_alloc,($__internal_2_$__cuda_sm10x_tcgen05_guardrail_trap_unallocated_columns_being_dealloced - $__internal_1_$__cuda_sm10x_tcgen05_guardrail_trap_phase_invalid_during_alloc)
$__internal_1_$__cuda_sm10x_tcgen05_guardrail_trap_phase_invalid_during_alloc:
[----:B------:R-:W-:Y:S05]  /*a110*/  BPT.TRAP 0x1 ;  /* 0x000000040000795c */ /* 0x000fea0000300000 */
[----:B------:R-:W-:-:S04]  /*a120*/  MOV R5, 0x0 ;  /* 0x0000000000057802 */ /* 0x000fc80000000f00 */
[----:B------:R-:W-:Y:S05]  /*a130*/  RET.REL.NODEC R4 `(_ZN7cutlass13device_kernelINS_4gemm6kernel13GemmUniversalIN4cute5tupleIJiiiiEEENS1_10collective13CollectiveMmaINS1_35MainloopSm100TmaUmmaWarpSpecializedILi34ELi2ELi4ENS5_IJNS4_1CILi1EEENSA_ILi2EEESB_EEEEENS5_IJNSA_ILi64EEENSA_ILi128EEENSA_ILi32EEEEEEaNS5_IJlSB_lEEEaSJ_NS4_8TiledMMAINS4_8MMA_AtomIJNS4_15SM100_MMA_S8_SSIaaiLi64ELi128ELNS4_4UMMA5MajorE0ELSO_0ELNSN_8SaturateE0EEEEEENS4_6LayoutINS5_IJSB_SB_SB_EEENS5_IJNSA_ILi0EEESU_SU_EEEEENS5_IJNS4_10UnderscoreESX_SX_EEEEENS4_23SM90_TMA_LOAD_MULTICASTENS4_14ComposedLayoutINS4_7SwizzleILi1ELi4ELi3EEENS4_18smem_ptr_flag_bitsILi8EEENSS_INS5_IJNSA_ILi8EEESH_EEENS5_IJSH_SB_EEEEEEEvNS4_8identityENS4_13SM90_TMA_LOADES1A_vS1B_EENS_8epilogue10collective18CollectiveEpilogueINS1E_23Sm100TmaWarpSpecializedILi2ELi2ELi32ELb0ELb0EEEJSI_NS5_IJNSS_ISF_SB_EES1J_EEEaSJ_aSJ_NS1E_6fusion15FusionCallbacksIS1I_NS1L_17LinearCombinationIaiaiLNS_15FloatRoundStyleE2EEESI_S1K_JEEENS4_5SM1004TMEM4LOAD26SM100_TMEM_LOAD_16dp32b32xES1C_NS11_INS12_ILi2ELi4ELi3EEES15_NSS_INS5_IJS16_SF_EEENS5_IJSF_SB_EEEEEEENS4_39AutoVectorizingCopyWithAssumedAlignmentILi128EEENS4_14SM90_TMA_STOREES1Z_S21_S21_EEEvvEEEEvNT_6ParamsE) ;  /* 0xffffff5c04b07950 */ /* 0x000fea0003c3ffff */
        .weak           $__internal_2_$__cuda_sm10x_tcgen05_guardrail_trap_unallocated_columns_being_dealloced
        .type           $__internal_2_$__cuda_sm10x_tcgen05_guardrail_trap_unallocated_columns_being_dealloced,@function
        .size           $__internal_2_$__cuda_sm10x_tcgen05_guardrail_trap_unallocated_columns_being_dealloced,(.L_x_240 - $__internal_2_$__cuda_sm10x_tcgen05_guardrail_trap_unallocated_columns_being_dealloced)
$__internal_2_$__cuda_sm10x_tcgen05_guardrail_trap_unallocated_columns_being_dealloced:
[----:B------:R-:W-:Y:S05]  /*a140*/  BPT.TRAP 0x1 ;  /* 0x000000040000795c */ /* 0x000fea0000300000 */
[----:B------:R-:W-:-:S04]  /*a150*/  HFMA2 R3, -RZ, RZ, 0, 0 ;  /* 0x00000000ff037431 */ /* 0x000fc800000001ff */
[----:B------:R-:W-:Y:S05]  /*a160*/  RET.REL.NODEC R2 `(_ZN7cutlass13device_kernelINS_4gemm6kernel13GemmUniversalIN4cute5tupleIJiiiiEEENS1_10collective13CollectiveMmaINS1_35MainloopSm100TmaUmmaWarpSpecializedILi34ELi2ELi4ENS5_IJNS4_1CILi1EEENSA_ILi2EEESB_EEEEENS5_IJNSA_ILi64EEENSA_ILi128EEENSA_ILi32EEEEEEaNS5_IJlSB_lEEEaSJ_NS4_8TiledMMAINS4_8MMA_AtomIJNS4_15SM100_MMA_S8_SSIaaiLi64ELi128ELNS4_4UMMA5MajorE0ELSO_0ELNSN_8SaturateE0EEEEEENS4_6LayoutINS5_IJSB_SB_SB_EEENS5_IJNSA_ILi0EEESU_SU_EEEEENS5_IJNS4_10UnderscoreESX_SX_EEEEENS4_23SM90_TMA_LOAD_MULTICASTENS4_14ComposedLayoutINS4_7SwizzleILi1ELi4ELi3EEENS4_18smem_ptr_flag_bitsILi8EEENSS_INS5_IJNSA_ILi8EEESH_EEENS5_IJSH_SB_EEEEEEEvNS4_8identityENS4_13SM90_TMA_LOADES1A_vS1B_EENS_8epilogue10collective18CollectiveEpilogueINS1E_23Sm100TmaWarpSpecializedILi2ELi2ELi32ELb0ELb0EEEJSI_NS5_IJNSS_ISF_SB_EES1J_EEEaSJ_aSJ_NS1E_6fusion15FusionCallbacksIS1I_NS1L_17LinearCombinationIaiaiLNS_15FloatRoundStyleE2EEESI_S1K_JEEENS4_5SM1004TMEM4LOAD26SM100_TMEM_LOAD_16dp32b32xES1C_NS11_INS12_ILi2ELi4ELi3EEES15_NSS_INS5_IJS16_SF_EEENS5_IJSF_SB_EEEEEEENS4_39AutoVectorizingCopyWithAssumedAlignmentILi128EEENS4_14SM90_TMA_STOREES1Z_S21_S21_EEEvvEEEEvNT_6ParamsE) ;  /* 0xffffff5c02a47950 */ /* 0x000fea0003c3ffff */
.L_x_239:
[----:B------:R-:W-:-:S00]  /*a170*/  BRA `(.L_x_239) ;  /* 0xfffffffc00fc7947 */ /* 0x000fc0000383ffff */
[----:B------:R-:W-:-:S00]  /*a180*/  NOP ;  /* 0x0000000000007918 */ /* 0x000fc00000000000 */
[----:B------:R-:W-:-:S00]  /*a190*/  NOP ;  /* 0x0000000000007918 */ /* 0x000fc00000000000 */
[----:B------:R-:W-:-:S00]  /*a1a0*/  NOP ;  /* 0x0000000000007918 */ /* 0x000fc00000000000 */
[----:B------:R-:W-:-:S00]  /*a1b0*/  NOP ;  /* 0x0000000000007918 */ /* 0x000fc00000000000 */
[----:B------:R-:W-:-:S00]  /*a1c0*/  NOP ;  /* 0x0000000000007918 */ /* 0x000fc00000000000 */
[----:B------:R-:W-:-:S00]  /*a1d0*/  NOP ;  /* 0x0000000000007918 */ /* 0x000fc00000000000 */
[----:B------:R-:W-:-:S00]  /*a1e0*/  NOP ;  /* 0x0000000000007918 */ /* 0x000fc00000000000 */
[----:B------:R-:W-:-:S00]  /*a1f0*/  NOP ;  /* 0x0000000000007918 */ /* 0x000fc00000000000 */
.L_x_240:


//--------------------- .nv.global.init           --------------------------
	.section	.nv.global.init,"aw",@progbits
.nv.global.init:
	.type		$str$27,@object
	.size		$str$27,($str$28 - $str$27)
$str$27:
        /*0000*/ 	.byte	0x28, 0x61, 0x64, 0x64, 0x72, 0x65, 0x73, 0x73, 0x20, 0x26, 0x20, 0x6d, 0x61, 0x73, 0x6b, 0x29
        /*0010*/ 	.byte	0x20, 0x3d, 0x3d, 0x20, 0x30, 0x00
	.type		$str$28,@object
	.size		$str$28,($str$26 - $str$28)
$str$28:
        /*0016*/ 	.byte	0x2f, 0x74, 0x6d, 0x70, 0x2f, 0x63, 0x75, 0x74, 0x6c, 0x61, 0x73, 0x73, 0x5f, 0x73, 0x77, 0x65
        /*0026*/ 	.byte	0x65, 0x70, 0x5f, 0x73, 0x72, 0x63, 0x2f, 0x69, 0x6e, 0x63, 0x6c, 0x75, 0x64, 0x65, 0x2f, 0x63
        /*0036*/ 	.byte	0x75, 0x74, 0x65, 0x2f, 0x70, 0x6f, 0x69, 0x6e, 0x74, 0x65, 0x72, 0x5f, 0x66, 0x6c, 0x61, 0x67
        /*0046*/ 	.byte	0x67, 0x65, 0x64, 0x2e, 0x68, 0x70, 0x70, 0x00
	.type		$str$26,@object
	.size		$str$26,($str$25 - $str$26)
$str$26:
        /*004e*/ 	.byte	0x2f, 0x74, 0x6d, 0x70, 0x2f, 0x63, 0x75, 0x74, 0x6c, 0x61, 0x73, 0x73, 0x5f, 0x73, 0x77, 0x65
        /*005e*/ 	.byte	0x65, 0x70, 0x5f, 0x73, 0x72, 0x63, 0x2f, 0x69, 0x6e, 0x63, 0x6c, 0x75, 0x64, 0x65, 0x2f, 0x63
        /*006e*/ 	.byte	0x75, 0x74, 0x65, 0x2f, 0x61, 0x74, 0x6f, 0x6d, 0x2f, 0x63, 0x6f, 0x70, 0x79, 0x5f, 0x74, 0x72
        /*007e*/ 	.byte	0x61, 0x69, 0x74, 0x73, 0x5f, 0x73, 0x6d, 0x31, 0x30, 0x30, 0x2e, 0x68, 0x70, 0x70, 0x00
	.type		$str$25,@object
	.size		$str$25,(__unnamed_1 - $str$25)
$str$25:
        /*008d*/ 	.byte	0x28, 0x28, 0x75, 0x69, 0x6e, 0x74, 0x33, 0x32, 0x5f, 0x74, 0x28, 0x74, 0x68, 0x72, 0x65, 0x61
        /*009d*/ 	.byte	0x64, 0x49, 0x64, 0x78, 0x2e, 0x78, 0x29, 0x20, 0x2f, 0x20, 0x33, 0x32, 0x29, 0x20, 0x25, 0x20
        /*00ad*/ 	.byte	0x34, 0x29, 0x20, 0x3d, 0x3d, 0x20, 0x28, 0x28, 0x28, 0x74, 0x6d, 0x65, 0x6d, 0x5f, 0x61, 0x64
        /*00bd*/ 	.byte	0x64, 0x72, 0x20, 0x3e, 0x3e, 0x20, 0x31, 0x36, 0x29, 0x20, 0x2f, 0x20, 0x33, 0x32, 0x29, 0x20
        /*00cd*/ 	.byte	0x25, 0x20, 0x34, 0x29, 0x00
	.type		__unnamed_1,@object
	.size		__unnamed_1,(__unnamed_2 - __unnamed_1)
__unnamed_1:
        /*00d2*/ 	.byte	0x61, 0x75, 0x74, 0x6f, 0x20, 0x63, 0x75, 0x74, 0x65, 0x3a, 0x3a, 0x61, 0x73, 0x5f, 0x70, 0x6f
        /* <DEDUP_REMOVED lines=24> */
        /*0262*/ 	.byte	0x00
	.type		__unnamed_2,@object
	.size		__unnamed_2,(.L_2 - __unnamed_2)
__unnamed_2:
        /* <DEDUP_REMOVED lines=41> */
.L_2:


//--------------------- .nv.shared._ZN7cutlass13device_kernelINS_4gemm6kernel13GemmUniversalIN4cute5tupleIJiiiiEEENS1_10collective13CollectiveMmaINS1_35MainloopSm100TmaUmmaWarpSpecializedILi34ELi2ELi4ENS5_IJNS4_1CILi1EEENSA_ILi2EEESB_EEEEENS5_IJNSA_ILi64EEENSA_ILi128EEENSA_ILi32EEEEEEaNS5_IJlSB_lEEEaSJ_NS4_8TiledMMAINS4_8MMA_AtomIJNS4_15SM100_MMA_S8_SSIaaiLi64ELi128ELNS4_4UMMA5MajorE0ELSO_0ELNSN_8SaturateE0EEEEEENS4_6LayoutINS5_IJSB_SB_SB_EEENS5_IJNSA_ILi0EEESU_SU_EEEEENS5_IJNS4_10UnderscoreESX_SX_EEEEENS4_23SM90_TMA_LOAD_MULTICASTENS4_14ComposedLayoutINS4_7SwizzleILi1ELi4ELi3EEENS4_18smem_ptr_flag_bitsILi8EEENSS_INS5_IJNSA_ILi8EEESH_EEENS5_IJSH_SB_EEEEEEEvNS4_8identityENS4_13SM90_TMA_LOADES1A_vS1B_EENS_8epilogue10collective18CollectiveEpilogueINS1E_23Sm100TmaWarpSpecializedILi2ELi2ELi32ELb0ELb0EEEJSI_NS5_IJNSS_ISF_SB_EES1J_EEEaSJ_aSJ_NS1E_6fusion15FusionCallbacksIS1I_NS1L_17LinearCombinationIaiaiLNS_15FloatRoundStyleE2EEESI_S1K_JEEENS4_5SM1004TMEM4LOAD26SM100_TMEM_LOAD_16dp32b32xES1C_NS11_INS12_ILi2ELi4ELi3EEES15_NSS_INS5_IJS16_SF_EEENS5_IJSF_SB_EEEEEEENS4_39AutoVectorizingCopyWithAssumedAlignmentILi128EEENS4_14SM90_TMA_STOREES1Z_S21_S21_EEEvvEEEEvNT_6ParamsE --------------------------
	.section	.nv.shared._ZN7cutlass13device_kernelINS_4gemm6kernel13GemmUniversalIN4cute5tupleIJiiiiEEENS1_10collective13CollectiveMmaINS1_35MainloopSm100TmaUmmaWarpSpecializedILi34ELi2ELi4ENS5_IJNS4_1CILi1EEENSA_ILi2EEESB_EEEEENS5_IJNSA_ILi64EEENSA_ILi128EEENSA_ILi32EEEEEEaNS5_IJlSB_lEEEaSJ_NS4_8TiledMMAINS4_8MMA_AtomIJNS4_15SM100_MMA_S8_SSIaaiLi64ELi128ELNS4_4UMMA5MajorE0ELSO_0ELNSN_8SaturateE0EEEEEENS4_6LayoutINS5_IJSB_SB_SB_EEENS5_IJNSA_ILi0EEESU_SU_EEEEENS5_IJNS4_10UnderscoreESX_SX_EEEEENS4_23SM90_TMA_LOAD_MULTICASTENS4_14ComposedLayoutINS4_7SwizzleILi1ELi4ELi3EEENS4_18smem_ptr_flag_bitsILi8EEENSS_INS5_IJNSA_ILi8EEESH_EEENS5_IJSH_SB_EEEEEEEvNS4_8identityENS4_13SM90_TMA_LOADES1A_vS1B_EENS_8epilogue10collective18CollectiveEpilogueINS1E_23Sm100TmaWarpSpecializedILi2ELi2ELi32ELb0ELb0EEEJSI_NS5_IJNSS_ISF_SB_EES1J_EEEaSJ_aSJ_NS1E_6fusion15FusionCallbacksIS1I_NS1L_17LinearCombinationIaiaiLNS_15FloatRoundStyleE2EEESI_S1K_JEEENS4_5SM1004TMEM4LOAD26SM100_TMEM_LOAD_16dp32b32xES1C_NS11_INS12_ILi2ELi4ELi3EEES15_NSS_INS5_IJS16_SF_EEENS5_IJSF_SB_EEEEEEENS4_39AutoVectorizingCopyWithAssumedAlignmentILi128EEENS4_14SM90_TMA_STOREES1Z_S21_S21_EEEvvEEEEvNT_6ParamsE,"aw",@nobits
	.sectionflags	@""
	.align	16
	.zero		1024


//--------------------- .nv.shared.reserved.0     --------------------------
	.section	.nv.shared.reserved.0,"aw",@nobits
	.weak		__nv_reservedSMEM_offset_0_alias
	.size		__nv_reservedSMEM_offset_0_alias, 0, 64
	.other		__nv_reservedSMEM_offset_0_alias,@"STO_CUDA_RESERVED_SHARED STV_DEFAULT"
__nv_reservedSMEM_offset_0_alias:
	.zero		0
.nv.shared.reserved.0:
	.zero		64
	.weak		__nv_reservedSMEM_tcgen05_partition
	.type		__nv_reservedSMEM_tcgen05_partition,@object
	.size		__nv_reservedSMEM_tcgen05_partition,(.L_0 - __nv_reservedSMEM_tcgen05_partition)
__nv_reservedSMEM_tcgen05_partition:
	.zero		32
.L_0:


//--------------------- .nv.global                --------------------------
	.section	.nv.global,"aw",@nobits
.nv.global:
	.type		_ZN40_INTERNAL_b9c4f635_4_k_cu_34cf646a_288004cute1_E,@object
	.size		_ZN40_INTERNAL_b9c4f635_4_k_cu_34cf646a_288004cute1_E,(_ZN40_INTERNAL_b9c4f635_4_k_cu_34cf646a_288004cuda3std3__45__cpo6cbeginE - _ZN40_INTERNAL_b9c4f635_4_k_cu_34cf646a_288004cute1_E)
_ZN40_INTERNAL_b9c4f635_4_k_cu_34cf646a_288004cute1_E:
	.zero		1
	.type		_ZN40_INTERNAL_b9c4f635_4_k_cu_34cf646a_288004cuda3std3__45__cpo6cbeginE,@object
	.size		_ZN40_INTERNAL_b9c4f635_4_k_cu_34cf646a_288004cuda3std3__45__cpo6cbeginE,(_ZN40_INTERNAL_b9c4f635_4_k_cu_34cf646a_288004cuda3std3__48in_placeE - _ZN40_INTERNAL_b9c4f635_4_k_cu_34cf646a_288004cuda3std3__45__cpo6cbeginE)
_ZN40_INTERNAL_b9c4f635_4_k_cu_34cf646a_288004cuda3std3__45__cpo6cbeginE:
	.zero		1
	.type		_ZN40_INTERNAL_b9c4f635_4_k_cu_34cf646a_288004cuda3std3__48in_placeE,@object
	.size		_ZN40_INTERNAL_b9c4f635_4_k_cu_34cf646a_288004cuda3std3__48in_placeE,(_ZN40_INTERNAL_b9c4f635_4_k_cu_34cf646a_288004cuda3std6ranges3__45__cpo9iter_moveE - _ZN40_INTERNAL_b9c4f635_4_k_cu_34cf646a_288004cuda3std3__48in_placeE)
_ZN40_INTERNAL_b9c4f635_4_k_cu_34cf646a_288004cuda3std3__48in_placeE:
	.zero		1
	.type		_ZN40_INTERNAL_b9c4f635_4_k_cu_34cf646a_288004cuda3std6ranges3__45__cpo9iter_moveE,@object
	.size		_ZN40_INTERNAL_b9c4f635_4_k_cu_34cf646a_288004cuda3std6ranges3__45__cpo9iter_moveE,(_ZN40_INTERNAL_b9c4f635_4_k_cu_34cf646a_288004cuda3std3__45__cpo5beginE - _ZN40_INTERNAL_b9c4f635_4_k_cu_34cf646a_288004cuda3std6ranges3__45__cpo9iter_moveE)
_ZN40_INTERNAL_b9c4f635_4_k_cu_34cf646a_288004cuda3std6ranges3__45__cpo9iter_moveE:
	.zero		1
	.type		_ZN40_INTERNAL_b9c4f635_4_k_cu_34cf646a_288004cuda3std3__45__cpo5beginE,@object
	.size		_ZN40_INTERNAL_b9c4f635_4_k_cu_34cf646a_288004cuda3std3__45__cpo5beginE,(_ZN40_INTERNAL_b9c4f635_4_k_cu_34cf646a_288004cuda3std3__442_GLOBAL__N__b9c4f635_4_k_cu_34cf646a_288006ignoreE - _ZN40_INTERNAL_b9c4f635_4_k_cu_34cf646a_288004cuda3std3__45__cpo5beginE)
_ZN40_INTERNAL_b9c4f635_4_k_cu_34cf646a_288004cuda3std3__45__cpo5beginE:
	.zero		1
	.type		_ZN40_INTERNAL_b9c4f635_4_k_cu_34cf646a_288004cuda3std3__442_GLOBAL__N__b9c4f635_4_k_cu_34cf646a_288006ignoreE,@object
	.size		_ZN40_INTERNAL_b9c4f635_4_k_cu_34cf646a_288004cuda3std3__442_GLOBAL__N__b9c4f635_4_k_cu_34cf646a_288006ignoreE,(_ZN40_INTERNAL_b9c4f635_4_k_cu_34cf646a_288004cute7productE - _ZN40_INTERNAL_b9c4f635_4_k_cu_34cf646a_288004cuda3std3__442_GLOBAL__N__b9c4f635_4_k_cu_34cf646a_288006ignoreE)
_ZN40_INTERNAL_b9c4f635_4_k_cu_34cf646a_288004cuda3std3__442_GLOBAL__N__b9c4f635_4_k_cu_34cf646a_288006ignoreE:
	.zero		1
	.type		_ZN40_INTERNAL_b9c4f635_4_k_cu_34cf646a_288004cute7productE,@object
	.size		_ZN40_INTERNAL_b9c4f635_4_k_cu_34cf646a_288004cute7productE,(_ZN40_INTERNAL_b9c4f635_4_k_cu_34cf646a_288004cuda3std3__45__cpo3endE - _ZN40_INTERNAL_b9c4f635_4_k_cu_34cf646a_288004cute7productE)
_ZN40_INTERNAL_b9c4f635_4_k_cu_34cf646a_288004cute7productE:
	.zero		1
	.type		_ZN40_INTERNAL_b9c4f635_4_k_cu_34cf646a_288004cuda3std3__45__cpo3endE,@object
	.size		_ZN40_INTERNAL_b9c4f635_4_k_cu_34cf646a_288004cuda3std3__45__cpo3endE,(_ZN40_INTERNAL_b9c4f635_4_k_cu_34cf646a_288004cuda3std3__419piecewise_constructE - _ZN40_INTERNAL_b9c4f635_4_k_cu_34cf646a_288004cuda3std3__45__cpo3endE)
_ZN40_INTERNAL_b9c4f635_4_k_cu_34cf646a_288004cuda3std3__45__cpo3endE:
	.zero		1
	.type		_ZN40_INTERNAL_b9c4f635_4_k_cu_34cf646a_288004cuda3std3__419piecewise_constructE,@object
	.size		_ZN40_INTERNAL_b9c4f635_4_k_cu_34cf646a_288004cuda3std3__419piecewise_constructE,(_ZN40_INTERNAL_b9c4f635_4_k_cu_34cf646a_288004cuda3std3__45__cpo4cendE - _ZN40_INTERNAL_b9c4f635_4_k_cu_34cf646a_288004cuda3std3__419piecewise_constructE)
_ZN40_INTERNAL_b9c4f635_4_k_cu_34cf646a_288004cuda3std3__419piecewise_constructE:
	.zero		1
	.type		_ZN40_INTERNAL_b9c4f635_4_k_cu_34cf646a_288004cuda3std3__45__cpo4cendE,@object
	.size		_ZN40_INTERNAL_b9c4f635_4_k_cu_34cf646a_288004cuda3std3__45__cpo4cendE,(_ZN40_INTERNAL_b9c4f635_4_k_cu_34cf646a_288004cuda3std6ranges3__45__cpo4swapE - _ZN40_INTERNAL_b9c4f635_4_k_cu_34cf646a_288004cuda3std3__45__cpo4cendE)
_ZN40_INTERNAL_b9c4f635_4_k_cu_34cf646a_288004cuda3std3__45__cpo4cendE:
	.zero		1
	.type		_ZN40_INTERNAL_b9c4f635_4_k_cu_34cf646a_288004cuda3std6ranges3__45__cpo4swapE,@object
	.size		_ZN40_INTERNAL_b9c4f635_4_k_cu_34cf646a_288004cuda3std6ranges3__45__cpo4swapE,(.L_10 - _ZN40_INTERNAL_b9c4f635_4_k_cu_34cf646a_288004cuda3std6ranges3__45__cpo4swapE)
_ZN40_INTERNAL_b9c4f635_4_k_cu_34cf646a_288004cuda3std6ranges3__45__cpo4swapE:
	.zero		1
.L_10:


//--------------------- .nv.constant0._ZN7cutlass13device_kernelINS_4gemm6kernel13GemmUniversalIN4cute5tupleIJiiiiEEENS1_10collective13CollectiveMmaINS1_35MainloopSm100TmaUmmaWarpSpecializedILi34ELi2ELi4ENS5_IJNS4_1CILi1EEENSA_ILi2EEESB_EEEEENS5_IJNSA_ILi64EEENSA_ILi128EEENSA_ILi32EEEEEEaNS5_IJlSB_lEEEaSJ_NS4_8TiledMMAINS4_8MMA_AtomIJNS4_15SM100_MMA_S8_SSIaaiLi64ELi128ELNS4_4UMMA5MajorE0ELSO_0ELNSN_8SaturateE0EEEEEENS4_6LayoutINS5_IJSB_SB_SB_EEENS5_IJNSA_ILi0EEESU_SU_EEEEENS5_IJNS4_10UnderscoreESX_SX_EEEEENS4_23SM90_TMA_LOAD_MULTICASTENS4_14ComposedLayoutINS4_7SwizzleILi1ELi4ELi3EEENS4_18smem_ptr_flag_bitsILi8EEENSS_INS5_IJNSA_ILi8EEESH_EEENS5_IJSH_SB_EEEEEEEvNS4_8identityENS4_13SM90_TMA_LOADES1A_vS1B_EENS_8epilogue10collective18CollectiveEpilogueINS1E_23Sm100TmaWarpSpecializedILi2ELi2ELi32ELb0ELb0EEEJSI_NS5_IJNSS_ISF_SB_EES1J_EEEaSJ_aSJ_NS1E_6fusion15FusionCallbacksIS1I_NS1L_17LinearCombinationIaiaiLNS_15FloatRoundStyleE2EEESI_S1K_JEEENS4_5SM1004TMEM4LOAD26SM100_TMEM_LOAD_16dp32b32xES1C_NS11_INS12_ILi2ELi4ELi3EEES15_NSS_INS5_IJS16_SF_EEENS5_IJSF_SB_EEEEEEENS4_39AutoVectorizingCopyWithAssumedAlignmentILi128EEENS4_14SM90_TMA_STOREES1Z_S21_S21_EEEvvEEEEvNT_6ParamsE --------------------------
	.section	.nv.constant0._ZN7cutlass13device_kernelINS_4gemm6kernel13GemmUniversalIN4cute5tupleIJiiiiEEENS1_10collective13CollectiveMmaINS1_35MainloopSm100TmaUmmaWarpSpecializedILi34ELi2ELi4ENS5_IJNS4_1CILi1EEENSA_ILi2EEESB_EEEEENS5_IJNSA_ILi64EEENSA_ILi128EEENSA_ILi32EEEEEEaNS5_IJlSB_lEEEaSJ_NS4_8TiledMMAINS4_8MMA_AtomIJNS4_15SM100_MMA_S8_SSIaaiLi64ELi128ELNS4_4UMMA5MajorE0ELSO_0ELNSN_8SaturateE0EEEEEENS4_6LayoutINS5_IJSB_SB_SB_EEENS5_IJNSA_ILi0EEESU_SU_EEEEENS5_IJNS4_10UnderscoreESX_SX_EEEEENS4_23SM90_TMA_LOAD_MULTICASTENS4_14ComposedLayoutINS4_7SwizzleILi1ELi4ELi3EEENS4_18smem_ptr_flag_bitsILi8EEENSS_INS5_IJNSA_ILi8EEESH_EEENS5_IJSH_SB_EEEEEEEvNS4_8identityENS4_13SM90_TMA_LOADES1A_vS1B_EENS_8epilogue10collective18CollectiveEpilogueINS1E_23Sm100TmaWarpSpecializedILi2ELi2ELi32ELb0ELb0EEEJSI_NS5_IJNSS_ISF_SB_EES1J_EEEaSJ_aSJ_NS1E_6fusion15FusionCallbacksIS1I_NS1L_17LinearCombinationIaiaiLNS_15FloatRoundStyleE2EEESI_S1K_JEEENS4_5SM1004TMEM4LOAD26SM100_TMEM_LOAD_16dp32b32xES1C_NS11_INS12_ILi2ELi4ELi3EEES15_NSS_INS5_IJS16_SF_EEENS5_IJSF_SB_EEEEEEENS4_39AutoVectorizingCopyWithAssumedAlignmentILi128EEENS4_14SM90_TMA_STOREES1Z_S21_S21_EEEvvEEEEvNT_6ParamsE,"a",@progbits
	.sectionflags	@""
	.align	4
.nv.constant0._ZN7cutlass13device_kernelINS_4gemm6kernel13GemmUniversalIN4cute5tupleIJiiiiEEENS1_10collective13CollectiveMmaINS1_35MainloopSm100TmaUmmaWarpSpecializedILi34ELi2ELi4ENS5_IJNS4_1CILi1EEENSA_ILi2EEESB_EEEEENS5_IJNSA_ILi64EEENSA_ILi128EEENSA_ILi32EEEEEEaNS5_IJlSB_lEEEaSJ_NS4_8TiledMMAINS4_8MMA_AtomIJNS4_15SM100_MMA_S8_SSIaaiLi64ELi128ELNS4_4UMMA5MajorE0ELSO_0ELNSN_8SaturateE0EEEEEENS4_6LayoutINS5_IJSB_SB_SB_EEENS5_IJNSA_ILi0EEESU_SU_EEEEENS5_IJNS4_10UnderscoreESX_SX_EEEEENS4_23SM90_TMA_LOAD_MULTICASTENS4_14ComposedLayoutINS4_7SwizzleILi1ELi4ELi3EEENS4_18smem_ptr_flag_bitsILi8EEENSS_INS5_IJNSA_ILi8EEESH_EEENS5_IJSH_SB_EEEEEEEvNS4_8identityENS4_13SM90_TMA_LOADES1A_vS1B_EENS_8epilogue10collective18CollectiveEpilogueINS1E_23Sm100TmaWarpSpecializedILi2ELi2ELi32ELb0ELb0EEEJSI_NS5_IJNSS_ISF_SB_EES1J_EEEaSJ_aSJ_NS1E_6fusion15FusionCallbacksIS1I_NS1L_17LinearCombinationIaiaiLNS_15FloatRoundStyleE2EEESI_S1K_JEEENS4_5SM1004TMEM4LOAD26SM100_TMEM_LOAD_16dp32b32xES1C_NS11_INS12_ILi2ELi4ELi3EEES15_NSS_INS5_IJS16_SF_EEENS5_IJSF_SB_EEEEEEENS4_39AutoVectorizingCopyWithAssumedAlignmentILi128EEENS4_14SM90_TMA_STOREES1Z_S21_S21_EEEvvEEEEvNT_6ParamsE:
	.zero		2944


//--------------------- SYMBOLS --------------------------

	.type		.nv.reservedSmem.offset0,@object
	.size		.nv.reservedSmem.offset0,0x4
	.type		.nv.reservedSmem.cap,@object
	.size		.nv.reservedSmem.cap,0x4
	.type		__assertfail,@function
